	.target	sm_90a

	.elftype	@"ET_EXEC"


//--------------------- .note.nv.tkinfo           --------------------------
	.section	.note.nv.tkinfo,"",@"SHT_NOTE"
	.sectionflags	@"SHF_NOTE_NV_TKINFO"
	.tkinfo
        /*0018*/ 	.word	0x00000002
        /*0030*/ 	.string	""
        /*0030*/ 	.string	"ptxas"
        /*0030*/ 	.string	"Cuda compilation tools, release 13.0, V13.0.88"
        /*0030*/ 	.string	"Build cuda_13.0.r13.0/compiler.36424714_0"
        /*0030*/ 	.string	"-arch sm_90a -m 64 "



//--------------------- .note.nv.cuinfo           --------------------------
	.section	.note.nv.cuinfo,"",@"SHT_NOTE"
	.sectionflags	@"SHF_NOTE_NV_CUINFO"
        /*0018*/ 	.short	0x0002
        /*001a*/ 	.short	0x005a
        /*001c*/ 	.short	0x0082
	.zero		2


//--------------------- .nv.info                  --------------------------
	.section	.nv.info,"",@"SHT_CUDA_INFO"
	.align	4


	//----- nvinfo : EIATTR_REGCOUNT
	.align		4
        /*0000*/ 	.byte	0x04, 0x2f
        /*0002*/ 	.short	(.L_15 - .L_14)
	.align		4
.L_14:
        /*0004*/ 	.word	index@(_ZN7cutlass13device_kernelINS_4gemm6kernel13GemmUniversalIN4cute5tupleIJiiiiEEENS1_10collective13CollectiveMmaINS1_34MainloopSm90TmaGmmaWarpSpecializedILi3ENS5_IJNS4_1CILi1EEENSA_ILi2EEESB_EEENS1_35KernelTmaWarpSpecializedCooperativeEEENS5_IJNSA_ILi256EEENSA_ILi64EEESH_EEENS_6half_tENS5_IJlSB_lEEESJ_SK_NS4_8TiledMMAINS4_8MMA_AtomIJNS4_4SM904GMMA25MMA_64x64x16_F32F16F16_SSILNSO_5MajorE0ELSQ_0ELNSO_7ScaleInE1ELSR_1EEEEEENS4_6LayoutINS5_IJSC_SB_SB_EEENS5_IJSB_NSA_ILi0EEESW_EEEEENS5_IJNS4_10UnderscoreESZ_SZ_EEEEENS4_23SM90_TMA_LOAD_MULTICASTENS4_14ComposedLayoutINS4_7SwizzleILi3ELi4ELi3EEENS4_18smem_ptr_flag_bitsILi16EEENSU_INS5_IJNSA_ILi8EEESH_EEENS5_IJSH_SB_EEEEEEEvNS4_8identityENS4_13SM90_TMA_LOADES1C_vS1D_EENS_8epilogue10collective6detail29Sm90TmaWarpSpecializedAdapterINS1H_15DefaultEpilogueISJ_SK_SK_NS1G_6thread17LinearCombinationISJ_Li1EffLNS1L_9ScaleType4KindE0ELNS_15FloatRoundStyleE2ESJ_EENS1_15EpilogueDefaultEEEEEvvEEEEvNT_6ParamsE)
        /*0008*/ 	.word	0x000000a8


	//----- nvinfo : EIATTR_FRAME_SIZE
	.align		4
.L_15:
        /*000c*/ 	.byte	0x04, 0x11
        /*000e*/ 	.short	(.L_17 - .L_16)
	.align		4
.L_16:
        /*0010*/ 	.word	index@(_ZN7cutlass13device_kernelINS_4gemm6kernel13GemmUniversalIN4cute5tupleIJiiiiEEENS1_10collective13CollectiveMmaINS1_34MainloopSm90TmaGmmaWarpSpecializedILi3ENS5_IJNS4_1CILi1EEENSA_ILi2EEESB_EEENS1_35KernelTmaWarpSpecializedCooperativeEEENS5_IJNSA_ILi256EEENSA_ILi64EEESH_EEENS_6half_tENS5_IJlSB_lEEESJ_SK_NS4_8TiledMMAINS4_8MMA_AtomIJNS4_4SM904GMMA25MMA_64x64x16_F32F16F16_SSILNSO_5MajorE0ELSQ_0ELNSO_7ScaleInE1ELSR_1EEEEEENS4_6LayoutINS5_IJSC_SB_SB_EEENS5_IJSB_NSA_ILi0EEESW_EEEEENS5_IJNS4_10UnderscoreESZ_SZ_EEEEENS4_23SM90_TMA_LOAD_MULTICASTENS4_14ComposedLayoutINS4_7SwizzleILi3ELi4ELi3EEENS4_18smem_ptr_flag_bitsILi16EEENSU_INS5_IJNSA_ILi8EEESH_EEENS5_IJSH_SB_EEEEEEEvNS4_8identityENS4_13SM90_TMA_LOADES1C_vS1D_EENS_8epilogue10collective6detail29Sm90TmaWarpSpecializedAdapterINS1H_15DefaultEpilogueISJ_SK_SK_NS1G_6thread17LinearCombinationISJ_Li1EffLNS1L_9ScaleType4KindE0ELNS_15FloatRoundStyleE2ESJ_EENS1_15EpilogueDefaultEEEEEvvEEEEvNT_6ParamsE)
        /*0014*/ 	.word	0x00000000


	//----- nvinfo : EIATTR_MIN_STACK_SIZE
	.align		4
.L_17:
        /*0018*/ 	.byte	0x04, 0x12
        /*001a*/ 	.short	(.L_19 - .L_18)
	.align		4
.L_18:
        /*001c*/ 	.word	index@(_ZN7cutlass13device_kernelINS_4gemm6kernel13GemmUniversalIN4cute5tupleIJiiiiEEENS1_10collective13CollectiveMmaINS1_34MainloopSm90TmaGmmaWarpSpecializedILi3ENS5_IJNS4_1CILi1EEENSA_ILi2EEESB_EEENS1_35KernelTmaWarpSpecializedCooperativeEEENS5_IJNSA_ILi256EEENSA_ILi64EEESH_EEENS_6half_tENS5_IJlSB_lEEESJ_SK_NS4_8TiledMMAINS4_8MMA_AtomIJNS4_4SM904GMMA25MMA_64x64x16_F32F16F16_SSILNSO_5MajorE0ELSQ_0ELNSO_7ScaleInE1ELSR_1EEEEEENS4_6LayoutINS5_IJSC_SB_SB_EEENS5_IJSB_NSA_ILi0EEESW_EEEEENS5_IJNS4_10UnderscoreESZ_SZ_EEEEENS4_23SM90_TMA_LOAD_MULTICASTENS4_14ComposedLayoutINS4_7SwizzleILi3ELi4ELi3EEENS4_18smem_ptr_flag_bitsILi16EEENSU_INS5_IJNSA_ILi8EEESH_EEENS5_IJSH_SB_EEEEEEEvNS4_8identityENS4_13SM90_TMA_LOADES1C_vS1D_EENS_8epilogue10collective6detail29Sm90TmaWarpSpecializedAdapterINS1H_15DefaultEpilogueISJ_SK_SK_NS1G_6thread17LinearCombinationISJ_Li1EffLNS1L_9ScaleType4KindE0ELNS_15FloatRoundStyleE2ESJ_EENS1_15EpilogueDefaultEEEEEvvEEEEvNT_6ParamsE)
        /*0020*/ 	.word	0x00000000
.L_19:


//--------------------- .nv.compat                --------------------------
	.section	.nv.compat,"",@"SHT_CUDA_COMPAT_INFO"
	.align	4
        /*0000*/ 	.byte	0x02, 0x09, 0x01, 0x00, 0x02, 0x02, 0x04, 0x00, 0x02, 0x05, 0x05, 0x00, 0x03, 0x07, 0x01, 0x01
        /*0010*/ 	.byte	0x02, 0x03, 0x01, 0x00, 0x02, 0x06, 0x01, 0x00, 0x04, 0x0b, 0x08, 0x00, 0x00, 0x00, 0x00, 0x00
        /*0020*/ 	.byte	0x00, 0x00, 0x00, 0x00


//--------------------- .nv.info._ZN7cutlass13device_kernelINS_4gemm6kernel13GemmUniversalIN4cute5tupleIJiiiiEEENS1_10collective13CollectiveMmaINS1_34MainloopSm90TmaGmmaWarpSpecializedILi3ENS5_IJNS4_1CILi1EEENSA_ILi2EEESB_EEENS1_35KernelTmaWarpSpecializedCooperativeEEENS5_IJNSA_ILi256EEENSA_ILi64EEESH_EEENS_6half_tENS5_IJlSB_lEEESJ_SK_NS4_8TiledMMAINS4_8MMA_AtomIJNS4_4SM904GMMA25MMA_64x64x16_F32F16F16_SSILNSO_5MajorE0ELSQ_0ELNSO_7ScaleInE1ELSR_1EEEEEENS4_6LayoutINS5_IJSC_SB_SB_EEENS5_IJSB_NSA_ILi0EEESW_EEEEENS5_IJNS4_10UnderscoreESZ_SZ_EEEEENS4_23SM90_TMA_LOAD_MULTICASTENS4_14ComposedLayoutINS4_7SwizzleILi3ELi4ELi3EEENS4_18smem_ptr_flag_bitsILi16EEENSU_INS5_IJNSA_ILi8EEESH_EEENS5_IJSH_SB_EEEEEEEvNS4_8identityENS4_13SM90_TMA_LOADES1C_vS1D_EENS_8epilogue10collective6detail29Sm90TmaWarpSpecializedAdapterINS1H_15DefaultEpilogueISJ_SK_SK_NS1G_6thread17LinearCombinationISJ_Li1EffLNS1L_9ScaleType4KindE0ELNS_15FloatRoundStyleE2ESJ_EENS1_15EpilogueDefaultEEEEEvvEEEEvNT_6ParamsE --------------------------
	.section	.nv.info._ZN7cutlass13device_kernelINS_4gemm6kernel13GemmUniversalIN4cute5tupleIJiiiiEEENS1_10collective13CollectiveMmaINS1_34MainloopSm90TmaGmmaWarpSpecializedILi3ENS5_IJNS4_1CILi1EEENSA_ILi2EEESB_EEENS1_35KernelTmaWarpSpecializedCooperativeEEENS5_IJNSA_ILi256EEENSA_ILi64EEESH_EEENS_6half_tENS5_IJlSB_lEEESJ_SK_NS4_8TiledMMAINS4_8MMA_AtomIJNS4_4SM904GMMA25MMA_64x64x16_F32F16F16_SSILNSO_5MajorE0ELSQ_0ELNSO_7ScaleInE1ELSR_1EEEEEENS4_6LayoutINS5_IJSC_SB_SB_EEENS5_IJSB_NSA_ILi0EEESW_EEEEENS5_IJNS4_10UnderscoreESZ_SZ_EEEEENS4_23SM90_TMA_LOAD_MULTICASTENS4_14ComposedLayoutINS4_7SwizzleILi3ELi4ELi3EEENS4_18smem_ptr_flag_bitsILi16EEENSU_INS5_IJNSA_ILi8EEESH_EEENS5_IJSH_SB_EEEEEEEvNS4_8identityENS4_13SM90_TMA_LOADES1C_vS1D_EENS_8epilogue10collective6detail29Sm90TmaWarpSpecializedAdapterINS1H_15DefaultEpilogueISJ_SK_SK_NS1G_6thread17LinearCombinationISJ_Li1EffLNS1L_9ScaleType4KindE0ELNS_15FloatRoundStyleE2ESJ_EENS1_15EpilogueDefaultEEEEEvvEEEEvNT_6ParamsE,"",@"SHT_CUDA_INFO"
	.sectionflags	@""
	.align	4


	//----- nvinfo : EIATTR_CUDA_API_VERSION
	.align		4
        /*0000*/ 	.byte	0x04, 0x37
        /*0002*/ 	.short	(.L_21 - .L_20)
.L_20:
        /*0004*/ 	.word	0x00000082


	//----- nvinfo : EIATTR_KPARAM_INFO
	.align		4
.L_21:
        /*0008*/ 	.byte	0x04, 0x17
        /*000a*/ 	.short	(.L_23 - .L_22)
.L_22:
        /*000c*/ 	.word	0x00000000
        /*0010*/ 	.short	0x0000
        /*0012*/ 	.short	0x0070
        /*0014*/ 	.byte	0x00, 0xf0, 0x01, 0x10


	//----- nvinfo : EIATTR_SPARSE_MMA_MASK
	.align		4
.L_23:
        /*0018*/ 	.byte	0x03, 0x50
        /*001a*/ 	.short	0x0000


	//----- nvinfo : EIATTR_MAXREG_COUNT
	.align		4
        /*001c*/ 	.byte	0x03, 0x1b
        /*001e*/ 	.short	0x00a8


	//----- nvinfo : EIATTR_NUM_BARRIERS
	.align		4
        /*0020*/ 	.byte	0x02, 0x4c
        /*0022*/ 	.byte	0x01
	.zero		1


	//----- nvinfo : EIATTR_EXTERNS
	.align		4
        /*0024*/ 	.byte	0x04, 0x0f
        /*0026*/ 	.short	(.L_25 - .L_24)


	//   ....[0]....
	.align		4
.L_24:
        /*0028*/ 	.word	index@(__assertfail)


	//----- nvinfo : EIATTR_MERCURY_ISA_VERSION
	.align		4
.L_25:
        /*002c*/ 	.byte	0x03, 0x5f
        /*002e*/ 	.short	0x0101


	//----- nvinfo : EIATTR_INT_WARP_WIDE_INSTR_OFFSETS
	.align		4
        /*0030*/ 	.byte	0x04, 0x31
        /*0032*/ 	.short	(.L_27 - .L_26)


	//   ....[0]....
.L_26:
        /*0034*/ 	.word	0x00000450


	//   ....[1]....
        /*0038*/ 	.word	0x00000470


	//   ....[2]....
        /*003c*/ 	.word	0x00000620


	//----- nvinfo : EIATTR_COOP_GROUP_MASK_REGIDS
	.align		4
.L_27:
        /*0040*/ 	.byte	0x04, 0x29
        /*0042*/ 	.short	(.L_29 - .L_28)


	//   ....[0]....
.L_28:
        /*0044*/ 	.word	0xffffffff


	//   ....[1]....
        /*0048*/ 	.word	0xffffffff


	//   ....[2]....
        /*004c*/ 	.word	0xffffffff


	//   ....[3]....
        /*0050*/ 	.word	0xffffffff


	//   ....[4]....
        /*0054*/ 	.word	0xffffffff


	//   ....[5]....
        /*0058*/ 	.word	0xffffffff


	//----- nvinfo : EIATTR_COOP_GROUP_INSTR_OFFSETS
	.align		4
.L_29:
        /*005c*/ 	.byte	0x04, 0x28
        /*005e*/ 	.short	(.L_31 - .L_30)


	//   ....[0]....
.L_30:
        /*0060*/ 	.word	0x00000060


	//   ....[1]....
        /*0064*/ 	.word	0x00000070


	//   ....[2]....
        /*0068*/ 	.word	0x00000130


	//   ....[3]....
        /*006c*/ 	.word	0x000002a0


	//   ....[4]....
        /*0070*/ 	.word	0x00000760


	//   ....[5]....
        /*0074*/ 	.word	0x000011c0


	//----- nvinfo : EIATTR_REG_RECONFIG
	.align		4
.L_31:
        /*0078*/ 	.byte	0x01, 0x54
	.zero		2


	//----- nvinfo : EIATTR_SYSCALL_OFFSETS
	.align		4
        /*007c*/ 	.byte	0x04, 0x46
        /*007e*/ 	.short	(.L_33 - .L_32)


	//   ....[0]....
.L_32:
        /*0080*/ 	.word	0x00001380


	//----- nvinfo : EIATTR_MBARRIER_INSTR_OFFSETS
	.align		4
.L_33:
        /*0084*/ 	.byte	0x04, 0x39
        /*0086*/ 	.short	(.L_35 - .L_34)


	//   ....[0]....
.L_34:
        /*0088*/ 	.word	0x00000230
        /*008c*/ 	.word	0x000000ff
        /*0090*/ 	.word	0x00000000
        /*0094*/ 	.short	0x0100
        /*0096*/ 	.byte	0x08
	.zero		1


	//   ....[1]....
        /*0098*/ 	.word	0x00000240
        /*009c*/ 	.word	0x000000ff
        /*00a0*/ 	.word	0x00000018
        /*00a4*/ 	.short	0x0100
        /*00a6*/ 	.byte	0x08
	.zero		1


	//   ....[2]....
        /*00a8*/ 	.word	0x00000250
        /*00ac*/ 	.word	0x000000ff
        /*00b0*/ 	.word	0x00000008
        /*00b4*/ 	.short	0x0100
        /*00b6*/ 	.byte	0x08
	.zero		1


	//   ....[3]....
        /*00b8*/ 	.word	0x00000260
        /*00bc*/ 	.word	0x000000ff
        /*00c0*/ 	.word	0x00000020
        /*00c4*/ 	.short	0x0100
        /*00c6*/ 	.byte	0x08
	.zero		1


	//   ....[4]....
        /*00c8*/ 	.word	0x00000270
        /*00cc*/ 	.word	0x000000ff
        /*00d0*/ 	.word	0x00000010
        /*00d4*/ 	.short	0x0100
        /*00d6*/ 	.byte	0x08
	.zero		1


	//   ....[5]....
        /*00d8*/ 	.word	0x00000280
        /*00dc*/ 	.word	0x000000ff
        /*00e0*/ 	.word	0x00000028
        /*00e4*/ 	.short	0x0100
        /*00e6*/ 	.byte	0x08
	.zero		1


	//   ....[6]....
        /*00e8*/ 	.word	0x000006a0
        /*00ec*/ 	.word	0x000000ff
        /*00f0*/ 	.word	0x00000040
        /*00f4*/ 	.short	0x0100
        /*00f6*/ 	.byte	0x06
	.zero		1


	//   ....[7]....
        /*00f8*/ 	.word	0x00000710
        /*00fc*/ 	.word	0x000000ff
        /*0100*/ 	.word	0x00000048
        /*0104*/ 	.short	0x0100
        /*0106*/ 	.byte	0x06
	.zero		1


	//   ....[8]....
        /*0108*/ 	.word	0x00001440
        /*010c*/ 	.word	0x00000003
        /*0110*/ 	.word	0x00000000
        /*0114*/ 	.short	0x010a
        /*0116*/ 	.byte	0x3f
	.zero		1


	//   ....[9]....
        /*0118*/ 	.word	0x00001480
        /*011c*/ 	.word	0x00000003
        /*0120*/ 	.word	0x00000000
        /*0124*/ 	.short	0x010a
        /*0126*/ 	.byte	0x3f
	.zero		1


	//   ....[10]....
        /*0128*/ 	.word	0x000019d0
        /*012c*/ 	.word	0x00000005
        /*0130*/ 	.word	0x00000000
        /*0134*/ 	.short	0x010a
        /*0136*/ 	.byte	0x3f
	.zero		1


	//   ....[11]....
        /*0138*/ 	.word	0x00001a10
        /*013c*/ 	.word	0x00000005
        /*0140*/ 	.word	0x00000000
        /*0144*/ 	.short	0x010a
        /*0146*/ 	.byte	0x3f
	.zero		1


	//   ....[12]....
        /*0148*/ 	.word	0x00001df0
        /*014c*/ 	.word	0x00000005
        /*0150*/ 	.word	0x00000000
        /*0154*/ 	.short	0x0101
        /*0156*/ 	.byte	0x3f
	.zero		1


	//   ....[13]....
        /*0158*/ 	.word	0x00002010
        /*015c*/ 	.word	0x00000003
        /*0160*/ 	.word	0x00000000
        /*0164*/ 	.short	0x0101
        /*0166*/ 	.byte	0x3f
	.zero		1


	//   ....[14]....
        /*0168*/ 	.word	0x00007e50
        /*016c*/ 	.word	0x00000014
        /*0170*/ 	.word	0x00000018
        /*0174*/ 	.short	0x010a
        /*0176*/ 	.byte	0x3f
	.zero		1


	//   ....[15]....
        /*0178*/ 	.word	0x000081d0
        /*017c*/ 	.word	0x00000003
        /*0180*/ 	.word	0x00000048
        /*0184*/ 	.short	0x0101
        /*0186*/ 	.byte	0x3f
	.zero		1


	//   ....[16]....
        /*0188*/ 	.word	0x00008920
        /*018c*/ 	.word	0x00000007
        /*0190*/ 	.word	0x00000000
        /*0194*/ 	.short	0x010a
        /*0196*/ 	.byte	0x3f
	.zero		1


	//   ....[17]....
        /*0198*/ 	.word	0x000089a0
        /*019c*/ 	.word	0x00000006
        /*01a0*/ 	.word	0x00000000
        /*01a4*/ 	.short	0x010a
        /*01a6*/ 	.byte	0x3f
	.zero		1


	//   ....[18]....
        /*01a8*/ 	.word	0x00008a30
        /*01ac*/ 	.word	0x00000003
        /*01b0*/ 	.word	0x00000000
        /*01b4*/ 	.short	0x010a
        /*01b6*/ 	.byte	0x3f
	.zero		1


	//   ....[19]....
        /*01b8*/ 	.word	0x00008a90
        /*01bc*/ 	.word	0x00000003
        /*01c0*/ 	.word	0x00000000
        /*01c4*/ 	.short	0x010a
        /*01c6*/ 	.byte	0x3f
	.zero		1


	//   ....[20]....
        /*01c8*/ 	.word	0x00008ae0
        /*01cc*/ 	.word	0x00000005
        /*01d0*/ 	.word	0x00000000
        /*01d4*/ 	.short	0x010a
        /*01d6*/ 	.byte	0x3f
	.zero		1


	//   ....[21]....
        /*01d8*/ 	.word	0x00008bb0
        /*01dc*/ 	.word	0x00000014
        /*01e0*/ 	.word	0x00000018
        /*01e4*/ 	.short	0x010a
        /*01e6*/ 	.byte	0x3f
	.zero		1


	//   ....[22]....
        /*01e8*/ 	.word	0x00008c80
        /*01ec*/ 	.word	0x00000007
        /*01f0*/ 	.word	0x00000000
        /*01f4*/ 	.short	0x010a
        /*01f6*/ 	.byte	0x3f
	.zero		1


	//   ....[23]....
        /*01f8*/ 	.word	0x00008cd0
        /*01fc*/ 	.word	0x00000006
        /*0200*/ 	.word	0x00000000
        /*0204*/ 	.short	0x010a
        /*0206*/ 	.byte	0x3f
	.zero		1


	//----- nvinfo : EIATTR_NUM_MBARRIERS
	.align		4
.L_35:
        /*0208*/ 	.byte	0x03, 0x38
        /*020a*/ 	.short	0x0008


	//----- nvinfo : EIATTR_EXIT_INSTR_OFFSETS
	.align		4
        /*020c*/ 	.byte	0x04, 0x1c
        /*020e*/ 	.short	(.L_37 - .L_36)


	//   ....[0]....
.L_36:
        /*0210*/ 	.word	0x000008d0


	//   ....[1]....
        /*0214*/ 	.word	0x000010f0


	//   ....[2]....
        /*0218*/ 	.word	0x00007570


	//   ....[3]....
        /*021c*/ 	.word	0x00007ad0


	//   ....[4]....
        /*0220*/ 	.word	0x00008a80


	//----- nvinfo : EIATTR_MAX_THREADS
	.align		4
.L_37:
        /*0224*/ 	.byte	0x04, 0x05
        /*0226*/ 	.short	(.L_39 - .L_38)
.L_38:
        /*0228*/ 	.word	0x00000180
        /*022c*/ 	.word	0x00000001
        /*0230*/ 	.word	0x00000001


	//----- nvinfo : EIATTR_CRS_STACK_SIZE
	.align		4
.L_39:
        /*0234*/ 	.byte	0x04, 0x1e
        /*0236*/ 	.short	(.L_41 - .L_40)
.L_40:
        /*0238*/ 	.word	0x00000000


	//----- nvinfo : EIATTR_CBANK_PARAM_SIZE
	.align		4
.L_41:
        /*023c*/ 	.byte	0x03, 0x19
        /*023e*/ 	.short	0x0470


	//----- nvinfo : EIATTR_PARAM_CBANK
	.align		4
        /*0240*/ 	.byte	0x04, 0x0a
        /*0242*/ 	.short	(.L_43 - .L_42)
	.align		4
.L_42:
        /*0244*/ 	.word	index@(.nv.constant0._ZN7cutlass13device_kernelINS_4gemm6kernel13GemmUniversalIN4cute5tupleIJiiiiEEENS1_10collective13CollectiveMmaINS1_34MainloopSm90TmaGmmaWarpSpecializedILi3ENS5_IJNS4_1CILi1EEENSA_ILi2EEESB_EEENS1_35KernelTmaWarpSpecializedCooperativeEEENS5_IJNSA_ILi256EEENSA_ILi64EEESH_EEENS_6half_tENS5_IJlSB_lEEESJ_SK_NS4_8TiledMMAINS4_8MMA_AtomIJNS4_4SM904GMMA25MMA_64x64x16_F32F16F16_SSILNSO_5MajorE0ELSQ_0ELNSO_7ScaleInE1ELSR_1EEEEEENS4_6LayoutINS5_IJSC_SB_SB_EEENS5_IJSB_NSA_ILi0EEESW_EEEEENS5_IJNS4_10UnderscoreESZ_SZ_EEEEENS4_23SM90_TMA_LOAD_MULTICASTENS4_14ComposedLayoutINS4_7SwizzleILi3ELi4ELi3EEENS4_18smem_ptr_flag_bitsILi16EEENSU_INS5_IJNSA_ILi8EEESH_EEENS5_IJSH_SB_EEEEEEEvNS4_8identityENS4_13SM90_TMA_LOADES1C_vS1D_EENS_8epilogue10collective6detail29Sm90TmaWarpSpecializedAdapterINS1H_15DefaultEpilogueISJ_SK_SK_NS1G_6thread17LinearCombinationISJ_Li1EffLNS1L_9ScaleType4KindE0ELNS_15FloatRoundStyleE2ESJ_EENS1_15EpilogueDefaultEEEEEvvEEEEvNT_6ParamsE)
        /*0248*/ 	.short	0x0210
        /*024a*/ 	.short	0x0470


	//----- nvinfo : EIATTR_SW_WAR
	.align		4
.L_43:
        /*024c*/ 	.byte	0x04, 0x36
        /*024e*/ 	.short	(.L_45 - .L_44)
.L_44:
        /*0250*/ 	.word	0x00000008
.L_45:


//--------------------- .nv.callgraph             --------------------------
	.section	.nv.callgraph,"",@"SHT_CUDA_CALLGRAPH"
	.align	4
	.sectionentsize	8
	.align		4
        /*0000*/ 	.word	0x00000000
	.align		4
        /*0004*/ 	.word	0xffffffff
	.align		4
        /*0008*/ 	.word	index@(_ZN7cutlass13device_kernelINS_4gemm6kernel13GemmUniversalIN4cute5tupleIJiiiiEEENS1_10collective13CollectiveMmaINS1_34MainloopSm90TmaGmmaWarpSpecializedILi3ENS5_IJNS4_1CILi1EEENSA_ILi2EEESB_EEENS1_35KernelTmaWarpSpecializedCooperativeEEENS5_IJNSA_ILi256EEENSA_ILi64EEESH_EEENS_6half_tENS5_IJlSB_lEEESJ_SK_NS4_8TiledMMAINS4_8MMA_AtomIJNS4_4SM904GMMA25MMA_64x64x16_F32F16F16_SSILNSO_5MajorE0ELSQ_0ELNSO_7ScaleInE1ELSR_1EEEEEENS4_6LayoutINS5_IJSC_SB_SB_EEENS5_IJSB_NSA_ILi0EEESW_EEEEENS5_IJNS4_10UnderscoreESZ_SZ_EEEEENS4_23SM90_TMA_LOAD_MULTICASTENS4_14ComposedLayoutINS4_7SwizzleILi3ELi4ELi3EEENS4_18smem_ptr_flag_bitsILi16EEENSU_INS5_IJNSA_ILi8EEESH_EEENS5_IJSH_SB_EEEEEEEvNS4_8identityENS4_13SM90_TMA_LOADES1C_vS1D_EENS_8epilogue10collective6detail29Sm90TmaWarpSpecializedAdapterINS1H_15DefaultEpilogueISJ_SK_SK_NS1G_6thread17LinearCombinationISJ_Li1EffLNS1L_9ScaleType4KindE0ELNS_15FloatRoundStyleE2ESJ_EENS1_15EpilogueDefaultEEEEEvvEEEEvNT_6ParamsE)
	.align		4
        /*000c*/ 	.word	index@(__assertfail)
	.align		4
        /*0010*/ 	.word	0x00000000
	.align		4
        /*0014*/ 	.word	0xfffffffe
	.align		4
        /*0018*/ 	.word	0x00000000
	.align		4
        /*001c*/ 	.word	0xfffffffd
	.align		4
        /*0020*/ 	.word	0x00000000
	.align		4
        /*0024*/ 	.word	0xfffffffc


//--------------------- .nv.constant4             --------------------------
	.section	.nv.constant4,"a",@progbits
	.align	8
	.align		8
.nv.constant4:
        /*0000*/ 	.dword	__assertfail
	.align		8
        /*0008*/ 	.dword	__unnamed_1
	.align		8
        /*0010*/ 	.dword	_ZN39_INTERNAL_50b21cd9_4_k_cu_4284143e_28524cuda3std3__45__cpo5beginE
	.align		8
        /*0018*/ 	.dword	_ZN39_INTERNAL_50b21cd9_4_k_cu_4284143e_28524cuda3std3__45__cpo3endE
	.align		8
        /*0020*/ 	.dword	_ZN39_INTERNAL_50b21cd9_4_k_cu_4284143e_28524cuda3std3__45__cpo6cbeginE
	.align		8
        /*0028*/ 	.dword	_ZN39_INTERNAL_50b21cd9_4_k_cu_4284143e_28524cuda3std3__45__cpo4cendE
	.align		8
        /*0030*/ 	.dword	_ZN39_INTERNAL_50b21cd9_4_k_cu_4284143e_28524cuda3std3__441_GLOBAL__N__50b21cd9_4_k_cu_4284143e_28526ignoreE
	.align		8
        /*0038*/ 	.dword	_ZN39_INTERNAL_50b21cd9_4_k_cu_4284143e_28524cuda3std3__419piecewise_constructE
	.align		8
        /*0040*/ 	.dword	_ZN39_INTERNAL_50b21cd9_4_k_cu_4284143e_28524cuda3std3__48in_placeE
	.align		8
        /*0048*/ 	.dword	_ZN39_INTERNAL_50b21cd9_4_k_cu_4284143e_28524cuda3std6ranges3__45__cpo4swapE
	.align		8
        /*0050*/ 	.dword	_ZN39_INTERNAL_50b21cd9_4_k_cu_4284143e_28524cuda3std6ranges3__45__cpo9iter_moveE
	.align		8
        /*0058*/ 	.dword	_ZN39_INTERNAL_50b21cd9_4_k_cu_4284143e_28524cute7productE
	.align		8
        /*0060*/ 	.dword	_ZN39_INTERNAL_50b21cd9_4_k_cu_4284143e_28524cute1_E
	.align		8
        /*0068*/ 	.dword	$str$22
	.align		8
        /*0070*/ 	.dword	$str$23


//--------------------- .text._ZN7cutlass13device_kernelINS_4gemm6kernel13GemmUniversalIN4cute5tupleIJiiiiEEENS1_10collective13CollectiveMmaINS1_34MainloopSm90TmaGmmaWarpSpecializedILi3ENS5_IJNS4_1CILi1EEENSA_ILi2EEESB_EEENS1_35KernelTmaWarpSpecializedCooperativeEEENS5_IJNSA_ILi256EEENSA_ILi64EEESH_EEENS_6half_tENS5_IJlSB_lEEESJ_SK_NS4_8TiledMMAINS4_8MMA_AtomIJNS4_4SM904GMMA25MMA_64x64x16_F32F16F16_SSILNSO_5MajorE0ELSQ_0ELNSO_7ScaleInE1ELSR_1EEEEEENS4_6LayoutINS5_IJSC_SB_SB_EEENS5_IJSB_NSA_ILi0EEESW_EEEEENS5_IJNS4_10UnderscoreESZ_SZ_EEEEENS4_23SM90_TMA_LOAD_MULTICASTENS4_14ComposedLayoutINS4_7SwizzleILi3ELi4ELi3EEENS4_18smem_ptr_flag_bitsILi16EEENSU_INS5_IJNSA_ILi8EEESH_EEENS5_IJSH_SB_EEEEEEEvNS4_8identityENS4_13SM90_TMA_LOADES1C_vS1D_EENS_8epilogue10collective6detail29Sm90TmaWarpSpecializedAdapterINS1H_15DefaultEpilogueISJ_SK_SK_NS1G_6thread17LinearCombinationISJ_Li1EffLNS1L_9ScaleType4KindE0ELNS_15FloatRoundStyleE2ESJ_EENS1_15EpilogueDefaultEEEEEvvEEEEvNT_6ParamsE --------------------------
	.section	.text._ZN7cutlass13device_kernelINS_4gemm6kernel13GemmUniversalIN4cute5tupleIJiiiiEEENS1_10collective13CollectiveMmaINS1_34MainloopSm90TmaGmmaWarpSpecializedILi3ENS5_IJNS4_1CILi1EEENSA_ILi2EEESB_EEENS1_35KernelTmaWarpSpecializedCooperativeEEENS5_IJNSA_ILi256EEENSA_ILi64EEESH_EEENS_6half_tENS5_IJlSB_lEEESJ_SK_NS4_8TiledMMAINS4_8MMA_AtomIJNS4_4SM904GMMA25MMA_64x64x16_F32F16F16_SSILNSO_5MajorE0ELSQ_0ELNSO_7ScaleInE1ELSR_1EEEEEENS4_6LayoutINS5_IJSC_SB_SB_EEENS5_IJSB_NSA_ILi0EEESW_EEEEENS5_IJNS4_10UnderscoreESZ_SZ_EEEEENS4_23SM90_TMA_LOAD_MULTICASTENS4_14ComposedLayoutINS4_7SwizzleILi3ELi4ELi3EEENS4_18smem_ptr_flag_bitsILi16EEENSU_INS5_IJNSA_ILi8EEESH_EEENS5_IJSH_SB_EEEEEEEvNS4_8identityENS4_13SM90_TMA_LOADES1C_vS1D_EENS_8epilogue10collective6detail29Sm90TmaWarpSpecializedAdapterINS1H_15DefaultEpilogueISJ_SK_SK_NS1G_6thread17LinearCombinationISJ_Li1EffLNS1L_9ScaleType4KindE0ELNS_15FloatRoundStyleE2ESJ_EENS1_15EpilogueDefaultEEEEEvvEEEEvNT_6ParamsE,"ax",@progbits
	.align	128
.text._ZN7cutlass13device_kernelINS_4gemm6kernel13GemmUniversalIN4cute5tupleIJiiiiEEENS1_10collective13CollectiveMmaINS1_34MainloopSm90TmaGmmaWarpSpecializedILi3ENS5_IJNS4_1CILi1EEENSA_ILi2EEESB_EEENS1_35KernelTmaWarpSpecializedCooperativeEEENS5_IJNSA_ILi256EEENSA_ILi64EEESH_EEENS_6half_tENS5_IJlSB_lEEESJ_SK_NS4_8TiledMMAINS4_8MMA_AtomIJNS4_4SM904GMMA25MMA_64x64x16_F32F16F16_SSILNSO_5MajorE0ELSQ_0ELNSO_7ScaleInE1ELSR_1EEEEEENS4_6LayoutINS5_IJSC_SB_SB_EEENS5_IJSB_NSA_ILi0EEESW_EEEEENS5_IJNS4_10UnderscoreESZ_SZ_EEEEENS4_23SM90_TMA_LOAD_MULTICASTENS4_14ComposedLayoutINS4_7SwizzleILi3ELi4ELi3EEENS4_18smem_ptr_flag_bitsILi16EEENSU_INS5_IJNSA_ILi8EEESH_EEENS5_IJSH_SB_EEEEEEEvNS4_8identityENS4_13SM90_TMA_LOADES1C_vS1D_EENS_8epilogue10collective6detail29Sm90TmaWarpSpecializedAdapterINS1H_15DefaultEpilogueISJ_SK_SK_NS1G_6thread17LinearCombinationISJ_Li1EffLNS1L_9ScaleType4KindE0ELNS_15FloatRoundStyleE2ESJ_EENS1_15EpilogueDefaultEEEEEvvEEEEvNT_6ParamsE:
        .type           _ZN7cutlass13device_kernelINS_4gemm6kernel13GemmUniversalIN4cute5tupleIJiiiiEEENS1_10collective13CollectiveMmaINS1_34MainloopSm90TmaGmmaWarpSpecializedILi3ENS5_IJNS4_1CILi1EEENSA_ILi2EEESB_EEENS1_35KernelTmaWarpSpecializedCooperativeEEENS5_IJNSA_ILi256EEENSA_ILi64EEESH_EEENS_6half_tENS5_IJlSB_lEEESJ_SK_NS4_8TiledMMAINS4_8MMA_AtomIJNS4_4SM904GMMA25MMA_64x64x16_F32F16F16_SSILNSO_5MajorE0ELSQ_0ELNSO_7ScaleInE1ELSR_1EEEEEENS4_6LayoutINS5_IJSC_SB_SB_EEENS5_IJSB_NSA_ILi0EEESW_EEEEENS5_IJNS4_10UnderscoreESZ_SZ_EEEEENS4_23SM90_TMA_LOAD_MULTICASTENS4_14ComposedLayoutINS4_7SwizzleILi3ELi4ELi3EEENS4_18smem_ptr_flag_bitsILi16EEENSU_INS5_IJNSA_ILi8EEESH_EEENS5_IJSH_SB_EEEEEEEvNS4_8identityENS4_13SM90_TMA_LOADES1C_vS1D_EENS_8epilogue10collective6detail29Sm90TmaWarpSpecializedAdapterINS1H_15DefaultEpilogueISJ_SK_SK_NS1G_6thread17LinearCombinationISJ_Li1EffLNS1L_9ScaleType4KindE0ELNS_15FloatRoundStyleE2ESJ_EENS1_15EpilogueDefaultEEEEEvvEEEEvNT_6ParamsE,@function
        .size           _ZN7cutlass13device_kernelINS_4gemm6kernel13GemmUniversalIN4cute5tupleIJiiiiEEENS1_10collective13CollectiveMmaINS1_34MainloopSm90TmaGmmaWarpSpecializedILi3ENS5_IJNS4_1CILi1EEENSA_ILi2EEESB_EEENS1_35KernelTmaWarpSpecializedCooperativeEEENS5_IJNSA_ILi256EEENSA_ILi64EEESH_EEENS_6half_tENS5_IJlSB_lEEESJ_SK_NS4_8TiledMMAINS4_8MMA_AtomIJNS4_4SM904GMMA25MMA_64x64x16_F32F16F16_SSILNSO_5MajorE0ELSQ_0ELNSO_7ScaleInE1ELSR_1EEEEEENS4_6LayoutINS5_IJSC_SB_SB_EEENS5_IJSB_NSA_ILi0EEESW_EEEEENS5_IJNS4_10UnderscoreESZ_SZ_EEEEENS4_23SM90_TMA_LOAD_MULTICASTENS4_14ComposedLayoutINS4_7SwizzleILi3ELi4ELi3EEENS4_18smem_ptr_flag_bitsILi16EEENSU_INS5_IJNSA_ILi8EEESH_EEENS5_IJSH_SB_EEEEEEEvNS4_8identityENS4_13SM90_TMA_LOADES1C_vS1D_EENS_8epilogue10collective6detail29Sm90TmaWarpSpecializedAdapterINS1H_15DefaultEpilogueISJ_SK_SK_NS1G_6thread17LinearCombinationISJ_Li1EffLNS1L_9ScaleType4KindE0ELNS_15FloatRoundStyleE2ESJ_EENS1_15EpilogueDefaultEEEEEvvEEEEvNT_6ParamsE,(.L_x_195 - _ZN7cutlass13device_kernelINS_4gemm6kernel13GemmUniversalIN4cute5tupleIJiiiiEEENS1_10collective13CollectiveMmaINS1_34MainloopSm90TmaGmmaWarpSpecializedILi3ENS5_IJNS4_1CILi1EEENSA_ILi2EEESB_EEENS1_35KernelTmaWarpSpecializedCooperativeEEENS5_IJNSA_ILi256EEENSA_ILi64EEESH_EEENS_6half_tENS5_IJlSB_lEEESJ_SK_NS4_8TiledMMAINS4_8MMA_AtomIJNS4_4SM904GMMA25MMA_64x64x16_F32F16F16_SSILNSO_5MajorE0ELSQ_0ELNSO_7ScaleInE1ELSR_1EEEEEENS4_6LayoutINS5_IJSC_SB_SB_EEENS5_IJSB_NSA_ILi0EEESW_EEEEENS5_IJNS4_10UnderscoreESZ_SZ_EEEEENS4_23SM90_TMA_LOAD_MULTICASTENS4_14ComposedLayoutINS4_7SwizzleILi3ELi4ELi3EEENS4_18smem_ptr_flag_bitsILi16EEENSU_INS5_IJNSA_ILi8EEESH_EEENS5_IJSH_SB_EEEEEEEvNS4_8identityENS4_13SM90_TMA_LOADES1C_vS1D_EENS_8epilogue10collective6detail29Sm90TmaWarpSpecializedAdapterINS1H_15DefaultEpilogueISJ_SK_SK_NS1G_6thread17LinearCombinationISJ_Li1EffLNS1L_9ScaleType4KindE0ELNS_15FloatRoundStyleE2ESJ_EENS1_15EpilogueDefaultEEEEEvvEEEEvNT_6ParamsE)
        .other          _ZN7cutlass13device_kernelINS_4gemm6kernel13GemmUniversalIN4cute5tupleIJiiiiEEENS1_10collective13CollectiveMmaINS1_34MainloopSm90TmaGmmaWarpSpecializedILi3ENS5_IJNS4_1CILi1EEENSA_ILi2EEESB_EEENS1_35KernelTmaWarpSpecializedCooperativeEEENS5_IJNSA_ILi256EEENSA_ILi64EEESH_EEENS_6half_tENS5_IJlSB_lEEESJ_SK_NS4_8TiledMMAINS4_8MMA_AtomIJNS4_4SM904GMMA25MMA_64x64x16_F32F16F16_SSILNSO_5MajorE0ELSQ_0ELNSO_7ScaleInE1ELSR_1EEEEEENS4_6LayoutINS5_IJSC_SB_SB_EEENS5_IJSB_NSA_ILi0EEESW_EEEEENS5_IJNS4_10UnderscoreESZ_SZ_EEEEENS4_23SM90_TMA_LOAD_MULTICASTENS4_14ComposedLayoutINS4_7SwizzleILi3ELi4ELi3EEENS4_18smem_ptr_flag_bitsILi16EEENSU_INS5_IJNSA_ILi8EEESH_EEENS5_IJSH_SB_EEEEEEEvNS4_8identityENS4_13SM90_TMA_LOADES1C_vS1D_EENS_8epilogue10collective6detail29Sm90TmaWarpSpecializedAdapterINS1H_15DefaultEpilogueISJ_SK_SK_NS1G_6thread17LinearCombinationISJ_Li1EffLNS1L_9ScaleType4KindE0ELNS_15FloatRoundStyleE2ESJ_EENS1_15EpilogueDefaultEEEEEvvEEEEvNT_6ParamsE,@"STO_CUDA_ENTRY STV_DEFAULT"
_ZN7cutlass13device_kernelINS_4gemm6kernel13GemmUniversalIN4cute5tupleIJiiiiEEENS1_10collective13CollectiveMmaINS1_34MainloopSm90TmaGmmaWarpSpecializedILi3ENS5_IJNS4_1CILi1EEENSA_ILi2EEESB_EEENS1_35KernelTmaWarpSpecializedCooperativeEEENS5_IJNSA_ILi256EEENSA_ILi64EEESH_EEENS_6half_tENS5_IJlSB_lEEESJ_SK_NS4_8TiledMMAINS4_8MMA_AtomIJNS4_4SM904GMMA25MMA_64x64x16_F32F16F16_SSILNSO_5MajorE0ELSQ_0ELNSO_7ScaleInE1ELSR_1EEEEEENS4_6LayoutINS5_IJSC_SB_SB_EEENS5_IJSB_NSA_ILi0EEESW_EEEEENS5_IJNS4_10UnderscoreESZ_SZ_EEEEENS4_23SM90_TMA_LOAD_MULTICASTENS4_14ComposedLayoutINS4_7SwizzleILi3ELi4ELi3EEENS4_18smem_ptr_flag_bitsILi16EEENSU_INS5_IJNSA_ILi8EEESH_EEENS5_IJSH_SB_EEEEEEEvNS4_8identityENS4_13SM90_TMA_LOADES1C_vS1D_EENS_8epilogue10collective6detail29Sm90TmaWarpSpecializedAdapterINS1H_15DefaultEpilogueISJ_SK_SK_NS1G_6thread17LinearCombinationISJ_Li1EffLNS1L_9ScaleType4KindE0ELNS_15FloatRoundStyleE2ESJ_EENS1_15EpilogueDefaultEEEEEvvEEEEvNT_6ParamsE:
[----:B------:R-:W0:Y:S01]  /*0000*/  LDC R1, c[0x0][0x28] ;  /* 0x00000a00ff017b82 */ /* 0x000e220000000800 */
[----:B------:R-:W1:Y:S01]  /*0010*/  S2R R18, SR_TID.X ;  /* 0x0000000000127919 */ /* 0x000e620000002100 */
[----:B------:R-:W-:Y:S01]  /*0020*/  ELECT P0, URZ, PT ;  /* 0x00000000003f782f */ /* 0x000fe20003800000 */
[----:B------:R-:W-:Y:S01]  /*0030*/  BSSY B0, `(.L_x_0) ;  /* 0x000000f000007945 */ /* 0x000fe20003800000 */
[--C-:B-1----:R-:W-:Y:S02]  /*0040*/  SHF.R.U32.HI R0, RZ, 0x5, R18.reuse ;  /* 0x00000005ff007819 */ /* 0x102fe40000011612 */
[----:B------:R-:W-:-:S03]  /*0050*/  SHF.R.U32.HI R3, RZ, 0x7, R18 ;  /* 0x00000007ff037819 */ /* 0x000fc60000011612 */
[----:B------:R-:W1:Y:S04]  /*0060*/  SHFL.IDX PT, R2, R0, RZ, 0x1f ;  /* 0x00001fff00027589 */ /* 0x000e6800000e0000 */
[----:B------:R2:W3:Y:S01]  /*0070*/  SHFL.IDX PT, R5, R3, RZ, 0x1f ;  /* 0x00001fff03057589 */ /* 0x0004e200000e0000 */
[----:B-1----:R-:W-:-:S13]  /*0080*/  ISETP.NE.OR P0, PT, R2, RZ, !P0 ;  /* 0x000000ff0200720c */ /* 0x002fda0004705670 */
[----:B0-23--:R-:W-:Y:S05]  /*0090*/  @P0 BRA `(.L_x_1) ;  /* 0x0000000000200947 */ /* 0x00dfea0003800000 */
[----:B------:R-:W-:Y:S02]  /*00a0*/  ULDC.64 UR4, c[0x0][0x198] ;  /* 0x0000660000047ab9 */ /* 0x000fe40000000a00 */
[----:B------:R-:W-:Y:S02]  /*00b0*/  UIADD3 UR6, UP0, UR4, 0xf0, URZ ;  /* 0x000000f004067890 */ /* 0x000fe4000ff1e03f */
[----:B------:R-:W-:Y:S02]  /*00c0*/  UIADD3 UR4, UP1, UR4, 0x1f0, URZ ;  /* 0x000001f004047890 */ /* 0x000fe4000ff3e03f */
[----:B------:R-:W-:Y:S02]  /*00d0*/  UIADD3.X UR7, URZ, UR5, URZ, UP0, !UPT ;  /* 0x000000053f077290 */ /* 0x000fe400087fe43f */
[----:B------:R-:W-:-:S07]  /*00e0*/  UIADD3.X UR5, URZ, UR5, URZ, UP1, !UPT ;  /* 0x000000053f057290 */ /* 0x000fce0008ffe43f */
[----:B------:R0:W-:Y:S02]  /*00f0*/  UTMACCTL.PF [UR6] ;  /* 0x00000000060079b9 */ /* 0x0001e40008040000 */
[----:B------:R0:W-:Y:S02]  /*0100*/  UTMACCTL.PF [UR4] ;  /* 0x00000000040079b9 */ /* 0x0001e40008040000 */
[----:B0-----:R-:W-:Y:S01]  /*0110*/  NOP ;  /* 0x0000000000007918 */ /* 0x001fe20000000000 */
.L_x_1:
[----:B------:R-:W-:Y:S05]  /*0120*/  BSYNC B0 ;  /* 0x0000000000007941 */ /* 0x000fea0003800000 */
.L_x_0:
[----:B------:R-:W0:Y:S02]  /*0130*/  SHFL.IDX PT, R3, R0, RZ, 0x1f ;  /* 0x00001fff00037589 */ /* 0x000e2400000e0000 */
[----:B0-----:R-:W-:-:S13]  /*0140*/  ISETP.NE.AND P0, PT, R3, RZ, PT ;  /* 0x000000ff0300720c */ /* 0x001fda0003f05270 */
[----:B------:R-:W-:Y:S05]  /*0150*/  @P0 BRA `(.L_x_2) ;  /* 0x0000000000500947 */ /* 0x000fea0003800000 */
[----:B------:R-:W0:Y:S01]  /*0160*/  S2UR UR8, SR_CgaCtaId ;  /* 0x00000000000879c3 */ /* 0x000e220000008800 */
[----:B------:R-:W-:Y:S01]  /*0170*/  UMOV UR4, 0x400 ;  /* 0x0000040000047882 */ /* 0x000fe20000000000 */
[----:B------:R-:W-:Y:S01]  /*0180*/  UMOV UR5, 0x1 ;  /* 0x0000000100057882 */ /* 0x000fe20000000000 */
[----:B------:R-:W-:Y:S01]  /*0190*/  UMOV UR6, 0x4 ;  /* 0x0000000400067882 */ /* 0x000fe20000000000 */
[----:B------:R-:W-:Y:S01]  /*01a0*/  ELECT P0, URZ, PT ;  /* 0x00000000003f782f */ /* 0x000fe20003800000 */
[----:B------:R-:W-:-:S04]  /*01b0*/  UIADD3 UR6, -UR6, 0x100000, URZ ;  /* 0x0010000006067890 */ /* 0x000fc8000fffe13f */
[----:B------:R-:W-:Y:S02]  /*01c0*/  USHF.L.U32 UR7, UR6, 0xb, URZ ;  /* 0x0000000b06077899 */ /* 0x000fe4000800063f */
[----:B------:R-:W-:Y:S02]  /*01d0*/  USHF.L.U32 UR6, UR6, 0x1, URZ ;  /* 0x0000000106067899 */ /* 0x000fe4000800063f */
[----:B0-----:R-:W-:Y:S02]  /*01e0*/  ULEA UR8, UR8, UR4, 0x18 ;  /* 0x0000000408087291 */ /* 0x001fe4000f8ec03f */
[----:B------:R-:W-:-:S04]  /*01f0*/  UIADD3 UR4, -UR5, 0x100000, URZ ;  /* 0x0010000005047890 */ /* 0x000fc8000fffe13f */
[----:B------:R-:W-:Y:S02]  /*0200*/  USHF.L.U32 UR5, UR4, 0xb, URZ ;  /* 0x0000000b04057899 */ /* 0x000fe4000800063f */
[----:B------:R-:W-:Y:S01]  /*0210*/  USHF.L.U32 UR4, UR4, 0x1, URZ ;  /* 0x0000000104047899 */ /* 0x000fe2000800063f */
[----:B------:R-:W0:Y:S11]  /*0220*/  FENCE.VIEW.ASYNC.S ;  /* 0x00000000000073c6 */ /* 0x000e360000000000 */
[----:B0-----:R0:W1:Y:S01]  /*0230*/  SYNCS.EXCH.64 URZ, [UR8], UR4 ;  /* 0x00000004083f75b2 */ /* 0x0010620008000100 */
[----:B------:R0:W2:Y:S01]  /*0240*/  SYNCS.EXCH.64 URZ, [UR8+0x18], UR6 ;  /* 0x00001806083f75b2 */ /* 0x0000a20008000100 */
[----:B------:R0:W3:Y:S01]  /*0250*/  SYNCS.EXCH.64 URZ, [UR8+0x8], UR4 ;  /* 0x00000804083f75b2 */ /* 0x0000e20008000100 */
[----:B------:R0:W4:Y:S01]  /*0260*/  SYNCS.EXCH.64 URZ, [UR8+0x20], UR6 ;  /* 0x00002006083f75b2 */ /* 0x0001220008000100 */
[----:B------:R0:W0:Y:S01]  /*0270*/  SYNCS.EXCH.64 URZ, [UR8+0x10], UR4 ;  /* 0x00001004083f75b2 */ /* 0x0000220008000100 */
[----:B------:R0:W0:Y:S01]  /*0280*/  SYNCS.EXCH.64 URZ, [UR8+0x28], UR6 ;  /* 0x00002806083f75b2 */ /* 0x0000220008000100 */
[----:B------:R-:W-:Y:S01]  /*0290*/  NOP ;  /* 0x0000000000007918 */ /* 0x000fe20000000000 */
.L_x_2:
[----:B------:R-:W5:Y:S01]  /*02a0*/  SHFL.IDX PT, R0, R0, RZ, 0x1f ;  /* 0x00001fff00007589 */ /* 0x000f6200000e0000 */
[----:B------:R-:W-:Y:S01]  /*02b0*/  SHF.R.S32.HI R7, RZ, 0x1f, R18 ;  /* 0x0000001fff077819 */ /* 0x000fe20000011412 */
[----:B0-----:R-:W0:Y:S01]  /*02c0*/  S2UR UR8, SR_CTAID.X ;  /* 0x00000000000879c3 */ /* 0x001e220000002500 */
[----:B------:R-:W-:Y:S01]  /*02d0*/  ELECT P0, URZ, PT ;  /* 0x00000000003f782f */ /* 0x000fe20003800000 */
[----:B------:R-:W1:Y:S01]  /*02e0*/  S2R R4, SR_CTAID.Y ;  /* 0x0000000000047919 */ /* 0x000e620000002600 */
[----:B------:R-:W-:Y:S01]  /*02f0*/  LEA.HI R7, R7, R18, RZ, 0x7 ;  /* 0x0000001207077211 */ /* 0x000fe200078f38ff */
[----:B------:R-:W-:Y:S01]  /*0300*/  ULDC UR4, c[0x0][0x154] ;  /* 0x0000550000047ab9 */ /* 0x000fe20000000800 */
[----:B------:R-:W-:Y:S01]  /*0310*/  SHF.R.S32.HI R8, RZ, 0x1f, R3 ;  /* 0x0000001fff087819 */ /* 0x000fe20000011403 */
[----:B------:R-:W-:Y:S01]  /*0320*/  NOP ;  /* 0x0000000000007918 */ /* 0x000fe20000000000 */
[----:B------:R-:W-:Y:S01]  /*0330*/  LOP3.LUT R7, R7, 0xffffff80, RZ, 0xc0, !PT ;  /* 0xffffff8007077812 */ /* 0x000fe200078ec0ff */
[----:B------:R-:W2:Y:S01]  /*0340*/  LDC R12, c[0x0][0x140] ;  /* 0x00005000ff0c7b82 */ /* 0x000ea20000000800 */
[----:B------:R-:W-:Y:S01]  /*0350*/  LEA.HI R8, R8, R3, RZ, 0x2 ;  /* 0x0000000308087211 */ /* 0x000fe200078f10ff */
[----:B------:R-:W-:-:S02]  /*0360*/  NOP ;  /* 0x0000000000007918 */ /* 0x000fc40000000000 */
[----:B------:R-:W-:Y:S01]  /*0370*/  IMAD.IADD R6, R18, 0x1, -R7 ;  /* 0x0000000112067824 */ /* 0x000fe200078e0a07 */
[----:B------:R-:W-:-:S03]  /*0380*/  LOP3.LUT R8, R8, 0x3ffffffc, RZ, 0xc0, !PT ;  /* 0x3ffffffc08087812 */ /* 0x000fc600078ec0ff */
[----:B------:R-:W3:Y:S01]  /*0390*/  LDC R10, c[0x0][0x144] ;  /* 0x00005100ff0a7b82 */ /* 0x000ee20000000800 */
[----:B------:R-:W-:Y:S02]  /*03a0*/  SHF.R.S32.HI R7, RZ, 0x1f, R6 ;  /* 0x0000001fff077819 */ /* 0x000fe40000011406 */
[----:B------:R-:W-:Y:S02]  /*03b0*/  LOP3.LUT P2, RZ, R6, 0x7, RZ, 0xc0, !PT ;  /* 0x0000000706ff7812 */ /* 0x000fe4000784c0ff */
[----:B------:R-:W-:Y:S01]  /*03c0*/  LEA.HI R7, R7, R6, RZ, 0x3 ;  /* 0x0000000607077211 */ /* 0x000fe200078f18ff */
[----:B------:R-:W-:Y:S01]  /*03d0*/  VIADD R6, R5, 0xffffffff ;  /* 0xffffffff05067836 */ /* 0x000fe20000000000 */
[----:B-----5:R-:W-:Y:S02]  /*03e0*/  ISETP.NE.OR P0, PT, R0, RZ, !P0 ;  /* 0x000000ff0000720c */ /* 0x020fe40004705670 */
[--C-:B------:R-:W-:Y:S02]  /*03f0*/  SHF.R.S32.HI R0, RZ, 0x3, R7.reuse ;  /* 0x00000003ff007819 */ /* 0x100fe40000011407 */
[----:B------:R-:W-:-:S02]  /*0400*/  SHF.R.S32.HI R7, RZ, 0x1f, R7 ;  /* 0x0000001fff077819 */ /* 0x000fc40000011407 */
[----:B------:R-:W-:Y:S02]  /*0410*/  ISETP.GE.U32.AND P5, PT, R6, 0x2, PT ;  /* 0x000000020600780c */ /* 0x000fe40003fa6070 */
[----:B------:R-:W-:Y:S02]  /*0420*/  LEA.HI R7, R7, R0, RZ, 0x2 ;  /* 0x0000000007077211 */ /* 0x000fe400078f10ff */
[----:B--2---:R-:W-:Y:S02]  /*0430*/  ISETP.EQ.U32.AND P3, PT, R12, 0x1, PT ;  /* 0x000000010c00780c */ /* 0x004fe40003f62070 */
[----:B-1----:R-:W-:Y:S01]  /*0440*/  I2FP.F32.U32 R9, R4 ;  /* 0x0000000400097245 */ /* 0x002fe20000201000 */
[----:B------:R-:W-:Y:S01]  /*0450*/  VOTEU.ALL UP0, P0 ;  /* 0x00000000003f7886 */ /* 0x000fe20000000000 */
[----:B------:R-:W-:Y:S01]  /*0460*/  LOP3.LUT R7, R7, 0xfffffffc, RZ, 0xc0, !PT ;  /* 0xfffffffc07077812 */ /* 0x000fe200078ec0ff */
[----:B------:R-:W-:Y:S02]  /*0470*/  VOTEU.ALL UP1, P0 ;  /* 0x00000000003f7886 */ /* 0x000fe40000020000 */
[----:B------:R-:W-:Y:S01]  /*0480*/  FMUL R11, R9, UR4 ;  /* 0x00000004090b7c20 */ /* 0x000fe20008400000 */
[----:B------:R-:W-:Y:S01]  /*0490*/  IMAD.IADD R9, R3, 0x1, -R8 ;  /* 0x0000000103097824 */ /* 0x000fe200078e0a08 */
[----:B0-----:R-:W-:Y:S01]  /*04a0*/  I2FP.F32.U32 R8, UR8 ;  /* 0x0000000800087c45 */ /* 0x001fe20008201000 */
[----:B------:R-:W-:Y:S01]  /*04b0*/  IMAD.IADD R0, R0, 0x1, -R7 ;  /* 0x0000000100007824 */ /* 0x000fe200078e0a07 */
[----:B------:R-:W0:Y:S01]  /*04c0*/  @!UP0 S2UR UR7, SR_CgaCtaId ;  /* 0x00000000000789c3 */ /* 0x000e220000008800 */
[----:B------:R-:W-:Y:S01]  /*04d0*/  ULDC UR4, c[0x0][0x150] ;  /* 0x0000540000047ab9 */ /* 0x000fe20000000800 */
[----:B------:R-:W1:Y:S01]  /*04e0*/  F2I.U32.TRUNC.NTZ R11, R11 ;  /* 0x0000000b000b7305 */ /* 0x000e62000020f000 */
[----:B------:R-:W-:Y:S01]  /*04f0*/  FMUL R8, R8, UR4 ;  /* 0x0000000408087c20 */ /* 0x000fe20008400000 */
[----:B------:R-:W-:Y:S01]  /*0500*/  SHF.R.S32.HI R3, RZ, 0x1f, R2 ;  /* 0x0000001fff037819 */ /* 0x000fe20000011402 */
[----:B------:R-:W-:Y:S01]  /*0510*/  IMAD R9, R9, 0x4, R0 ;  /* 0x0000000409097824 */ /* 0x000fe200078e0200 */
[----:B------:R-:W-:Y:S01]  /*0520*/  UMOV UR4, 0x20 ;  /* 0x0000002000047882 */ /* 0x000fe20000000000 */
[----:B------:R-:W-:Y:S01]  /*0530*/  @!UP0 UMOV UR6, 0x400 ;  /* 0x0000040000068882 */ /* 0x000fe20000000000 */
[----:B------:R-:W2:Y:S01]  /*0540*/  LDC R7, c[0x0][0x148] ;  /* 0x00005200ff077b82 */ /* 0x000ea20000000800 */
[----:B------:R-:W-:Y:S01]  /*0550*/  LEA.HI R3, R3, R2, RZ, 0x2 ;  /* 0x0000000203037211 */ /* 0x000fe200078f10ff */
[----:B------:R-:W5:Y:S01]  /*0560*/  F2I.U32.TRUNC.NTZ R8, R8 ;  /* 0x0000000800087305 */ /* 0x000f62000020f000 */
[----:B------:R-:W-:Y:S01]  /*0570*/  IMAD.SHL.U32 R22, R9, 0x4, RZ ;  /* 0x0000000409167824 */ /* 0x000fe200078e00ff */
[----:B------:R-:W-:-:S04]  /*0580*/  @!UP0 UIADD3 UR4, -UR4, 0x100000, URZ ;  /* 0x0010000004048890 */ /* 0x000fc8000fffe13f */
[----:B------:R-:W-:Y:S02]  /*0590*/  @!UP0 USHF.L.U32 UR5, UR4, 0xb, URZ ;  /* 0x0000000b04058899 */ /* 0x000fe4000800063f */
[----:B------:R-:W-:Y:S01]  /*05a0*/  @!UP0 USHF.L.U32 UR4, UR4, 0x1, URZ ;  /* 0x0000000104048899 */ /* 0x000fe2000800063f */
[----:B------:R-:W-:Y:S02]  /*05b0*/  LOP3.LUT R3, R3, 0xfffffffc, RZ, 0xc0, !PT ;  /* 0xfffffffc03037812 */ /* 0x000fe400078ec0ff */
[----:B------:R-:W-:Y:S01]  /*05c0*/  LOP3.LUT R22, R9, 0xc, R22, 0x78, !PT ;  /* 0x0000000c09167812 */ /* 0x000fe200078e7816 */
[----:B-1----:R-:W-:Y:S02]  /*05d0*/  IMAD.MOV R21, RZ, RZ, -R11 ;  /* 0x000000ffff157224 */ /* 0x002fe400078e0a0b */
[----:B------:R-:W-:Y:S01]  /*05e0*/  IMAD.IADD R0, R2, 0x1, -R3 ;  /* 0x0000000102007824 */ /* 0x000fe200078e0a03 */
[----:B0-----:R-:W-:Y:S01]  /*05f0*/  @!UP0 ULEA UR6, UR7, UR6, 0x18 ;  /* 0x0000000607068291 */ /* 0x001fe2000f8ec03f */
[----:B-----5:R-:W-:-:S03]  /*0600*/  IMAD.MOV R3, RZ, RZ, -R8 ;  /* 0x000000ffff037224 */ /* 0x020fc600078e0a08 */
[----:B------:R-:W-:Y:S01]  /*0610*/  ISETP.NE.AND P1, PT, R0, 0x3, PT ;  /* 0x000000030000780c */ /* 0x000fe20003f25270 */
[----:B------:R-:W-:Y:S01]  /*0620*/  VOTEU.ALL UP0, P0 ;  /* 0x00000000003f7886 */ /* 0x000fe20000000000 */
[----:B------:R-:W-:Y:S01]  /*0630*/  ISETP.LT.U32.AND P0, PT, R22, 0x2, !P2 ;  /* 0x000000021600780c */ /* 0x000fe20005701070 */
[----:B---3--:R-:W-:Y:S01]  /*0640*/  IMAD R3, R10, R3, UR8 ;  /* 0x000000080a037e24 */ /* 0x008fe2000f8e0203 */
[----:B------:R-:W-:Y:S01]  /*0650*/  ISETP.EQ.OR P1, PT, R0, RZ, !P1 ;  /* 0x000000ff0000720c */ /* 0x000fe20004f22670 */
[----:B--2---:R-:W-:Y:S01]  /*0660*/  IMAD R9, R7, R21, R4 ;  /* 0x0000001507097224 */ /* 0x004fe200078e0204 */
[C---:B------:R-:W-:Y:S02]  /*0670*/  ISETP.NE.AND P2, PT, R5.reuse, RZ, PT ;  /* 0x000000ff0500720c */ /* 0x040fe40003f45270 */
[----:B------:R-:W-:Y:S01]  /*0680*/  ISETP.EQ.AND P1, PT, R5, RZ, P1 ;  /* 0x000000ff0500720c */ /* 0x000fe20000f22270 */
[----:B------:R-:W0:Y:S02]  /*0690*/  FENCE.VIEW.ASYNC.S ;  /* 0x00000000000073c6 */ /* 0x000e240000000000 */
[----:B0-----:R0:W1:Y:S01]  /*06a0*/  @!UP0 SYNCS.EXCH.64 URZ, [UR6+0x40], UR4 ;  /* 0x00004004063f85b2 */ /* 0x0010620008000100 */
[----:B------:R-:W-:-:S02]  /*06b0*/  ISETP.NE.AND P4, PT, R9, R22, PT ;  /* 0x000000160900720c */ /* 0x000fc40003f85270 */
[----:B------:R-:W-:Y:S02]  /*06c0*/  SEL R19, RZ, 0x1, !P1 ;  /* 0x00000001ff137807 */ /* 0x000fe40004800000 */
[----:B------:R-:W-:Y:S02]  /*06d0*/  ISETP.EQ.OR P4, PT, R3, RZ, !P4 ;  /* 0x000000ff0300720c */ /* 0x000fe40006782670 */
[----:B------:R-:W-:Y:S02]  /*06e0*/  SEL R19, R19, 0x2, P5 ;  /* 0x0000000213137807 */ /* 0x000fe40002800000 */
[----:B------:R-:W-:-:S04]  /*06f0*/  PLOP3.LUT P0, PT, P0, P4, PT, 0x80, 0x0 ;  /* 0x000000000000781c */ /* 0x000fc80000709070 */
[----:B------:R-:W-:Y:S01]  /*0700*/  P2R R102, PR, RZ, 0x1 ;  /* 0x00000001ff667803 */ /* 0x000fe20000000000 */
[----:B------:R0:W2:Y:S01]  /*0710*/  @!UP1 SYNCS.EXCH.64 URZ, [UR6+0x48], UR4 ;  /* 0x00004804063f95b2 */ /* 0x0000a20008000100 */
[----:B------:R-:W-:Y:S01]  /*0720*/  NOP ;  /* 0x0000000000007918 */ /* 0x000fe20000000000 */
[----:B------:R-:W-:Y:S06]  /*0730*/  @!P3 BRA `(.L_x_3) ;  /* 0x000000000008b947 */ /* 0x000fec0003800000 */
[----:B-12-4-:R-:W-:Y:S01]  /*0740*/  UCGABAR_ARV ;  /* 0x00000000000079c7 */ /* 0x016fe20008000000 */
[----:B------:R-:W-:Y:S05]  /*0750*/  BRA `(.L_x_4) ;  /* 0x0000000000047947 */ /* 0x000fea0003800000 */
.L_x_3:
[----:B-12-4-:R-:W-:Y:S01]  /*0760*/  NOP ;  /* 0x0000000000007918 */ /* 0x016fe20000000000 */
.L_x_4:
[----:B------:R-:W1:Y:S01]  /*0770*/  LDC R2, c[0x0][0x65c] ;  /* 0x00019700ff027b82 */ /* 0x000e620000000800 */
[----:B------:R-:W-:Y:S01]  /*0780*/  LOP3.LUT R5, R5, 0xffffefff, RZ, 0xc0, !PT ;  /* 0xffffefff05057812 */ /* 0x000fe200078ec0ff */
[----:B------:R-:W-:Y:S02]  /*0790*/  IMAD.U32 R8, RZ, RZ, UR8 ;  /* 0x00000008ff087e24 */ /* 0x000fe4000f8e00ff */
[----:B------:R-:W-:Y:S01]  /*07a0*/  IMAD.MOV.U32 R9, RZ, RZ, RZ ;  /* 0x000000ffff097224 */ /* 0x000fe200078e00ff */
[----:B-1----:R-:W-:-:S13]  /*07b0*/  ISETP.NE.AND P1, PT, R2, 0x1, PT ;  /* 0x000000010200780c */ /* 0x002fda0003f25270 */
[----:B------:R-:W1:Y:S01]  /*07c0*/  @P1 LDC R17, c[0x0][0x10] ;  /* 0x00000400ff111b82 */ /* 0x000e620000000800 */
[----:B------:R-:W-:Y:S01]  /*07d0*/  @P1 LOP3.LUT R5, R5, 0x1000, RZ, 0xfc, !PT ;  /* 0x0000100005051812 */ /* 0x000fe200078efcff */
[----:B------:R-:W-:Y:S02]  /*07e0*/  @P1 IMAD.MOV.U32 R5, RZ, RZ, RZ ;  /* 0x000000ffff051224 */ /* 0x000fe400078e00ff */
[----:B------:R-:W-:-:S04]  /*07f0*/  @P1 IMAD.MOV.U32 R13, RZ, RZ, RZ ;  /* 0x000000ffff0d1224 */ /* 0x000fc800078e00ff */
[----:B------:R-:W2:Y:S01]  /*0800*/  @!P1 LDC R11, c[0x0][0xc] ;  /* 0x00000300ff0b9b82 */ /* 0x000ea20000000800 */
[----:B-1----:R-:W-:-:S04]  /*0810*/  @P1 IMAD.WIDE.U32 R16, R17, UR8, R4 ;  /* 0x0000000811101c25 */ /* 0x002fc8000f8e0004 */
[----:B------:R-:W-:Y:S02]  /*0820*/  @P1 IMAD.IADD R17, R17, 0x1, R13 ;  /* 0x0000000111111824 */ /* 0x000fe400078e020d */
[----:B--2---:R-:W-:-:S04]  /*0830*/  @!P1 IMAD.WIDE.U32 R8, R4, R11, R8 ;  /* 0x0000000b04089225 */ /* 0x004fc800078e0008 */
[----:B------:R-:W-:Y:S02]  /*0840*/  @!P1 IMAD.MOV.U32 R16, RZ, RZ, R8 ;  /* 0x000000ffff109224 */ /* 0x000fe400078e0008 */
[----:B------:R-:W-:Y:S01]  /*0850*/  @!P1 IMAD.MOV.U32 R17, RZ, RZ, R9 ;  /* 0x000000ffff119224 */ /* 0x000fe200078e0009 */
[----:B------:R-:W-:Y:S06]  /*0860*/  @!P3 BRA `(.L_x_5) ;  /* 0x00000000000cb947 */ /* 0x000fec0003800000 */
[----:B------:R-:W-:Y:S01]  /*0870*/  UCGABAR_WAIT ;  /* 0x0000000000007dc7 */ /* 0x000fe20008000000 */
[----:B------:R-:W-:Y:S01]  /*0880*/  CCTL.IVALL ;  /* 0x00000000ff00798f */ /* 0x000fe20002000000 */
[----:B------:R-:W-:Y:S05]  /*0890*/  BRA `(.L_x_6) ;  /* 0x0000000000047947 */ /* 0x000fea0003800000 */
.L_x_5:
[----:B------:R-:W-:Y:S06]  /*08a0*/  BAR.SYNC.DEFER_BLOCKING 0x0 ;  /* 0x0000000000007b1d */ /* 0x000fec0000010000 */
.L_x_6:
[----:B------:R-:W-:Y:S05]  /*08b0*/  @!P2 BRA `(.L_x_7) ;  /* 0x0000006c0030a947 */ /* 0x000fea0003800000 */
[----:B------:R-:W-:-:S13]  /*08c0*/  ISETP.GT.U32.AND P0, PT, R6, 0x1, PT ;  /* 0x000000010600780c */ /* 0x000fda0003f04070 */
[----:B0-----:R-:W-:Y:S05]  /*08d0*/  @P0 EXIT ;  /* 0x000000000000094d */ /* 0x001fea0003800000 */
[----:B------:R-:W-:Y:S01]  /*08e0*/  ULDC.64 UR4, c[0x0][0x650] ;  /* 0x0001940000047ab9 */ /* 0x000fe20000000a00 */
[----:B------:R-:W-:Y:S01]  /*08f0*/  PRMT R0, RZ, 0x7610, R0 ;  /* 0x00007610ff007816 */ /* 0x000fe20000000000 */
[----:B------:R-:W-:Y:S01]  /*0900*/  IMAD.MOV.U32 R98, RZ, RZ, -0x1 ;  /* 0xffffffffff627424 */ /* 0x000fe200078e00ff */
[----:B------:R-:W-:Y:S01]  /*0910*/  ISETP.GE.U32.AND P0, PT, R16, UR4, PT ;  /* 0x0000000410007c0c */ /* 0x000fe2000bf06070 */
[----:B------:R-:W-:Y:S02]  /*0920*/  IMAD.MOV.U32 R90, RZ, RZ, -0x1 ;  /* 0xffffffffff5a7424 */ /* 0x000fe400078e00ff */
[----:B------:R-:W-:Y:S01]  /*0930*/  IMAD.MOV.U32 R23, RZ, RZ, -0x1 ;  /* 0xffffffffff177424 */ /* 0x000fe200078e00ff */
[----:B------:R-:W-:-:S13]  /*0940*/  ISETP.GE.U32.AND.EX P0, PT, R17, UR5, PT, P0 ;  /* 0x0000000511007c0c */ /* 0x000fda000bf06100 */
[----:B------:R-:W-:Y:S05]  /*0950*/  @P0 BRA `(.L_x_8) ;  /* 0x00000004002c0947 */ /* 0x000fea0003800000 */
[----:B------:R-:W0:Y:S01]  /*0960*/  LDC.64 R24, c[0x0][0x628] ;  /* 0x00018a00ff187b82 */ /* 0x000e220000000a00 */
[----:B------:R-:W-:Y:S02]  /*0970*/  IMAD.MOV.U32 R8, RZ, RZ, R16 ;  /* 0x000000ffff087224 */ /* 0x000fe400078e0010 */
[----:B------:R-:W-:-:S05]  /*0980*/  IMAD.MOV.U32 R9, RZ, RZ, R17 ;  /* 0x000000ffff097224 */ /* 0x000fca00078e0011 */
[----:B------:R-:W1:Y:S08]  /*0990*/  LDC R0, c[0x0][0x630] ;  /* 0x00018c00ff007b82 */ /* 0x000e700000000800 */
[----:B------:R-:W2:Y:S01]  /*09a0*/  LDC.64 R26, c[0x0][0x620] ;  /* 0x00018800ff1a7b82 */ /* 0x000ea20000000a00 */
[----:B0-----:R-:W-:-:S04]  /*09b0*/  ISETP.NE.U32.AND P0, PT, R24, RZ, PT ;  /* 0x000000ff1800720c */ /* 0x001fc80003f05070 */
[----:B------:R-:W-:-:S13]  /*09c0*/  ISETP.NE.AND.EX P0, PT, R25, RZ, PT, P0 ;  /* 0x000000ff1900720c */ /* 0x000fda0003f05300 */
[----:B-12---:R-:W-:Y:S05]  /*09d0*/  @!P0 BRA `(.L_x_9) ;  /* 0x0000000000288947 */ /* 0x006fea0003800000 */
[----:B------:R-:W0:Y:S02]  /*09e0*/  LDC R13, c[0x0][0x634] ;  /* 0x00018d00ff0d7b82 */ /* 0x000e240000000800 */
[----:B0-----:R-:W-:-:S05]  /*09f0*/  IADD3 R13, P0, R16, R13, RZ ;  /* 0x0000000d100d7210 */ /* 0x001fca0007f1e0ff */
[----:B------:R-:W-:-:S04]  /*0a00*/  IMAD.X R15, RZ, RZ, R17, P0 ;  /* 0x000000ffff0f7224 */ /* 0x000fc800000e0611 */
[----:B------:R-:W-:-:S04]  /*0a10*/  IMAD.WIDE.U32 R8, R15, R24, RZ ;  /* 0x000000180f087225 */ /* 0x000fc800078e00ff */
[----:B------:R-:W-:-:S04]  /*0a20*/  IMAD.WIDE.U32 R10, P0, R13, R25, R8 ;  /* 0x000000190d0a7225 */ /* 0x000fc80007800008 */
[----:B------:R-:W-:-:S04]  /*0a30*/  IMAD.WIDE.U32 R8, R13, R24, RZ ;  /* 0x000000180d087225 */ /* 0x000fc800078e00ff */
[----:B------:R-:W-:Y:S01]  /*0a40*/  IMAD.X R13, RZ, RZ, RZ, P0 ;  /* 0x000000ffff0d7224 */ /* 0x000fe200000e06ff */
[----:B------:R-:W-:Y:S01]  /*0a50*/  IADD3 RZ, P0, R9, R10, RZ ;  /* 0x0000000a09ff7210 */ /* 0x000fe20007f1e0ff */
[----:B------:R-:W-:-:S04]  /*0a60*/  IMAD.MOV.U32 R12, RZ, RZ, R11 ;  /* 0x000000ffff0c7224 */ /* 0x000fc800078e000b */
[----:B------:R-:W-:-:S08]  /*0a70*/  IMAD.WIDE.U32.X R8, R15, R25, R12, P0 ;  /* 0x000000190f087225 */ /* 0x000fd000000e040c */
.L_x_9:
[----:B------:R-:W0:Y:S01]  /*0a80*/  LDC.64 R24, c[0x0][0x640] ;  /* 0x00019000ff187b82 */ /* 0x000e220000000a00 */
[-CC-:B------:R-:W-:Y:S01]  /*0a90*/  SHF.R.U64 R28, R8, R0.reuse, R9.reuse ;  /* 0x00000000081c7219 */ /* 0x180fe20000001209 */
[----:B------:R-:W-:Y:S01]  /*0aa0*/  IMAD R30, R7, R21, R4 ;  /* 0x00000015071e7224 */ /* 0x000fe200078e0204 */
[----:B------:R-:W-:Y:S01]  /*0ab0*/  SHF.R.U32.HI R0, RZ, R0, R9 ;  /* 0x00000000ff007219 */ /* 0x000fe20000011609 */
[----:B------:R-:W-:Y:S01]  /*0ac0*/  IMAD.MOV.U32 R21, RZ, RZ, 0x1 ;  /* 0x00000001ff157424 */ /* 0x000fe200078e00ff */
[----:B------:R-:W-:-:S03]  /*0ad0*/  IADD3 R5, P0, RZ, -R28, RZ ;  /* 0x8000001cff057210 */ /* 0x000fc60007f1e0ff */
[----:B------:R-:W1:Y:S02]  /*0ae0*/  LDC R6, c[0x0][0x618] ;  /* 0x00018600ff067b82 */ /* 0x000e640000000800 */
[----:B------:R-:W-:-:S04]  /*0af0*/  IMAD.X R9, RZ, RZ, ~R0, P0 ;  /* 0x000000ffff097224 */ /* 0x000fc800000e0e00 */
[-C--:B------:R-:W-:Y:S02]  /*0b00*/  IMAD R0, R9, R26.reuse, RZ ;  /* 0x0000001a09007224 */ /* 0x080fe400078e02ff */
[----:B------:R-:W2:Y:S01]  /*0b10*/  LDC R11, c[0x0][0x608] ;  /* 0x00018200ff0b7b82 */ /* 0x000ea20000000800 */
[----:B------:R-:W-:-:S04]  /*0b20*/  IMAD.WIDE.U32 R8, R5, R26, R16 ;  /* 0x0000001a05087225 */ /* 0x000fc800078e0010 */
[----:B------:R-:W-:-:S03]  /*0b30*/  IMAD R5, R5, R27, R0 ;  /* 0x0000001b05057224 */ /* 0x000fc600078e0200 */
[----:B------:R-:W3:Y:S01]  /*0b40*/  LDC R12, c[0x0][0x658] ;  /* 0x00019600ff0c7b82 */ /* 0x000ee20000000800 */
[----:B0-----:R-:W-:Y:S01]  /*0b50*/  ISETP.NE.U32.AND P0, PT, R24, RZ, PT ;  /* 0x000000ff1800720c */ /* 0x001fe20003f05070 */
[----:B------:R-:W-:Y:S02]  /*0b60*/  IMAD.IADD R5, R9, 0x1, R5 ;  /* 0x0000000109057824 */ /* 0x000fe400078e0205 */
[----:B------:R-:W-:Y:S01]  /*0b70*/  IMAD.MOV.U32 R9, RZ, RZ, -0x1 ;  /* 0xffffffffff097424 */ /* 0x000fe200078e00ff */
[----:B------:R-:W-:-:S03]  /*0b80*/  ISETP.NE.AND.EX P0, PT, R25, RZ, PT, P0 ;  /* 0x000000ff1900720c */ /* 0x000fc60003f05300 */
[----:B------:R-:W0:Y:S01]  /*0b90*/  LDC R15, c[0x0][0x600] ;  /* 0x00018000ff0f7b82 */ /* 0x000e220000000800 */
[-CC-:B-1----:R-:W-:Y:S02]  /*0ba0*/  SHF.R.U64 R13, R8, R6.reuse, R5.reuse ;  /* 0x00000006080d7219 */ /* 0x182fe40000001205 */
[----:B------:R-:W-:-:S05]  /*0bb0*/  SHF.R.U32.HI R0, RZ, R6, R5 ;  /* 0x00000006ff007219 */ /* 0x000fca0000011605 */
[----:B------:R-:W1:Y:S01]  /*0bc0*/  LDC R14, c[0x0][0x648] ;  /* 0x00019200ff0e7b82 */ /* 0x000e620000000800 */
[-CC-:B--2---:R-:W-:Y:S02]  /*0bd0*/  SHF.R.U64 R27, R13, R11.reuse, R0.reuse ;  /* 0x0000000b0d1b7219 */ /* 0x184fe40000001200 */
[----:B------:R-:W-:-:S05]  /*0be0*/  SHF.R.U32.HI R5, RZ, R11, R0 ;  /* 0x0000000bff057219 */ /* 0x000fca0000011600 */
[----:B------:R-:W2:Y:S01]  /*0bf0*/  LDC R20, c[0x0][0x638] ;  /* 0x00018e00ff147b82 */ /* 0x000ea20000000800 */
[-CC-:B---3--:R-:W-:Y:S02]  /*0c00*/  SHF.R.U64 R26, R27, R12.reuse, R5.reuse ;  /* 0x0000000c1b1a7219 */ /* 0x188fe40000001205 */
[-C--:B------:R-:W-:Y:S02]  /*0c10*/  SHF.L.U32 R0, R9, R12.reuse, RZ ;  /* 0x0000000c09007219 */ /* 0x080fe400000006ff */
[----:B------:R-:W-:Y:S01]  /*0c20*/  SHF.R.U32.HI R5, RZ, R12, R5 ;  /* 0x0000000cff057219 */ /* 0x000fe20000011605 */
[----:B------:R-:W-:Y:S01]  /*0c30*/  IMAD.MOV.U32 R4, RZ, RZ, R26 ;  /* 0x000000ffff047224 */ /* 0x000fe200078e001a */
[----:B------:R-:W-:Y:S01]  /*0c40*/  LOP3.LUT R10, RZ, R0, RZ, 0x33, !PT ;  /* 0x00000000ff0a7212 */ /* 0x000fe200078e33ff */
[----:B------:R-:W3:Y:S01]  /*0c50*/  LDC R23, c[0x0][0x610] ;  /* 0x00018400ff177b82 */ /* 0x000ee20000000800 */
[----:B------:R-:W-:Y:S05]  /*0c60*/  @!P0 BRA `(.L_x_10) ;  /* 0x0000000000288947 */ /* 0x000fea0003800000 */
[----:B------:R-:W4:Y:S02]  /*0c70*/  LDC R9, c[0x0][0x64c] ;  /* 0x00019300ff097b82 */ /* 0x000f240000000800 */
[----:B----4-:R-:W-:-:S05]  /*0c80*/  IADD3 R9, P0, R26, R9, RZ ;  /* 0x000000091a097210 */ /* 0x010fca0007f1e0ff */
        /* <DEDUP_REMOVED lines=8> */
.L_x_10:
[----:B-1----:R-:W-:Y:S01]  /*0d10*/  SHF.R.U64 R4, R4, R14, R5 ;  /* 0x0000000e04047219 */ /* 0x002fe20000001205 */
[----:B0-----:R-:W-:Y:S01]  /*0d20*/  VIADD R6, R15, 0xffffffff ;  /* 0xffffffff0f067836 */ /* 0x001fe20000000000 */
[----:B------:R-:W-:Y:S02]  /*0d30*/  SHF.L.U32 R0, R21, R12, RZ ;  /* 0x0000000c15007219 */ /* 0x000fe400000006ff */
[----:B------:R-:W-:Y:S01]  /*0d40*/  LOP3.LUT R5, R27, R10, RZ, 0xc0, !PT ;  /* 0x0000000a1b057212 */ /* 0x000fe200078ec0ff */
[----:B------:R-:W-:Y:S01]  /*0d50*/  IMAD.MOV R7, RZ, RZ, -R4 ;  /* 0x000000ffff077224 */ /* 0x000fe200078e0a04 */
[----:B------:R-:W-:Y:S02]  /*0d60*/  SEL R3, R3, R30, !P1 ;  /* 0x0000001e03037207 */ /* 0x000fe40004800000 */
[----:B------:R-:W-:Y:S01]  /*0d70*/  LOP3.LUT R6, R13, R6, RZ, 0xc0, !PT ;  /* 0x000000060d067212 */ /* 0x000fe200078ec0ff */
[----:B------:R-:W-:Y:S02]  /*0d80*/  IMAD R4, R0, R4, R5 ;  /* 0x0000000400047224 */ /* 0x000fe400078e0205 */
[----:B--2---:R-:W-:-:S02]  /*0d90*/  IMAD R0, R7, R20, R26 ;  /* 0x0000001407007224 */ /* 0x004fc400078e021a */
[----:B---3--:R-:W-:Y:S02]  /*0da0*/  IMAD R3, R4, R23, R3 ;  /* 0x0000001704037224 */ /* 0x008fe400078e0203 */
[----:B------:R-:W-:Y:S02]  /*0db0*/  IMAD R98, R0, R15, R6 ;  /* 0x0000000f00627224 */ /* 0x000fe400078e0206 */
[----:B------:R-:W-:Y:S02]  /*0dc0*/  IMAD.MOV.U32 R4, RZ, RZ, 0x1 ;  /* 0x00000001ff047424 */ /* 0x000fe400078e00ff */
[----:B------:R-:W-:Y:S01]  /*0dd0*/  IMAD.MOV.U32 R23, RZ, RZ, R28 ;  /* 0x000000ffff177224 */ /* 0x000fe200078e001c */
[----:B------:R-:W-:Y:S02]  /*0de0*/  SEL R90, R98, R3, !P1 ;  /* 0x00000003625a7207 */ /* 0x000fe40004800000 */
[----:B------:R-:W-:Y:S02]  /*0df0*/  PRMT R0, R4, 0x7610, R0 ;  /* 0x0000761004007816 */ /* 0x000fe40000000000 */
[----:B------:R-:W-:-:S07]  /*0e00*/  SEL R98, R3, R98, !P1 ;  /* 0x0000006203627207 */ /* 0x000fce0004800000 */
.L_x_8:
[----:B------:R-:W-:-:S08]  /*0e10*/  NOP ;  /* 0x0000000000007918 */ /* 0x000fd00000000000 */
[----:B------:R-:W0:Y:S02]  /*0e20*/  USETMAXREG.TRY_ALLOC.CTAPOOL UP0, 0xe8 ;  /* 0x000000e8000079c8 */ /* 0x000e240008000600 */
[----:B0-----:R-:W-:-:S13]  /*0e30*/  PLOP3.LUT P0, PT, PT, PT, UP0, 0x80, 0x0 ;  /* 0x000000000000781c */ /* 0x001fda0003f0f008 */
[----:B------:R-:W-:Y:S05]  /*0e40*/  @!P0 BRA `(.L_x_8) ;  /* 0xfffffffc00f08947 */ /* 0x000fea000383ffff */
[----:B------:R-:W-:Y:S01]  /*0e50*/  ULDC.64 UR4, c[0x0][0x598] ;  /* 0x0001660000047ab9 */ /* 0x000fe20000000a00 */
[----:B------:R-:W-:Y:S01]  /*0e60*/  ULDC.64 UR36, c[0x0][0x208] ;  /* 0x0000820000247ab9 */ /* 0x000fe20000000a00 */
[----:B------:R-:W-:-:S04]  /*0e70*/  ISETP.NE.U32.AND P0, PT, RZ, UR4, PT ;  /* 0x00000004ff007c0c */ /* 0x000fc8000bf05070 */
[----:B------:R-:W-:-:S13]  /*0e80*/  ISETP.NE.AND.EX P0, PT, RZ, UR5, PT, P0 ;  /* 0x00000005ff007c0c */ /* 0x000fda000bf05300 */
[----:B------:R-:W-:Y:S05]  /*0e90*/  @!P0 BRA `(.L_x_11) ;  /* 0x00000000001c8947 */ /* 0x000fea0003800000 */
[----:B------:R-:W0:Y:S02]  /*0ea0*/  LDC.64 R4, c[0x0][0x598] ;  /* 0x00016600ff047b82 */ /* 0x000e240000000a00 */
[----:B0-----:R-:W2:Y:S02]  /*0eb0*/  LDG.E.64 R4, desc[UR36][R4.64] ;  /* 0x0000002404047981 */ /* 0x001ea4000c1e1b00 */
[----:B--2---:R-:W-:-:S04]  /*0ec0*/  ISETP.NE.U32.AND P0, PT, R4, RZ, PT ;  /* 0x000000ff0400720c */ /* 0x004fc80003f05070 */
[----:B------:R-:W-:-:S13]  /*0ed0*/  ISETP.NE.AND.EX P0, PT, R5, RZ, PT, P0 ;  /* 0x000000ff0500720c */ /* 0x000fda0003f05300 */
[----:B------:R-:W-:Y:S05]  /*0ee0*/  @!P0 BRA `(.L_x_11) ;  /* 0x0000000000088947 */ /* 0x000fea0003800000 */
[----:B------:R0:W5:Y:S01]  /*0ef0*/  LD.E R88, desc[UR36][R4.64] ;  /* 0x0000002404587980 */ /* 0x000162000c101900 */
[----:B------:R-:W-:Y:S05]  /*0f00*/  BRA `(.L_x_12) ;  /* 0x0000000000247947 */ /* 0x000fea0003800000 */
.L_x_11:
[----:B------:R-:W-:Y:S02]  /*0f10*/  ULDC.64 UR4, c[0x0][0x588] ;  /* 0x0001620000047ab9 */ /* 0x000fe40000000a00 */
[----:B------:R-:W-:-:S04]  /*0f20*/  ISETP.NE.U32.AND P0, PT, RZ, UR4, PT ;  /* 0x00000004ff007c0c */ /* 0x000fc8000bf05070 */
[----:B------:R-:W-:-:S13]  /*0f30*/  ISETP.NE.AND.EX P0, PT, RZ, UR5, PT, P0 ;  /* 0x00000005ff007c0c */ /* 0x000fda000bf05300 */
[----:B------:R-:W-:Y:S05]  /*0f40*/  @!P0 BRA `(.L_x_13) ;  /* 0x00000000000c8947 */ /* 0x000fea0003800000 */
[----:B------:R-:W0:Y:S02]  /*0f50*/  LDC.64 R88, c[0x0][0x588] ;  /* 0x00016200ff587b82 */ /* 0x000e240000000a00 */
[----:B0-----:R1:W5:Y:S01]  /*0f60*/  LDG.E R88, desc[UR36][R88.64] ;  /* 0x0000002458587981 */ /* 0x001362000c1e1900 */
[----:B------:R-:W-:Y:S05]  /*0f70*/  BRA `(.L_x_12) ;  /* 0x0000000000087947 */ /* 0x000fea0003800000 */
.L_x_13:
[----:B------:R-:W-:Y:S02]  /*0f80*/  ULDC UR4, c[0x0][0x580] ;  /* 0x0001600000047ab9 */ /* 0x000fe40000000800 */
[----:B------:R-:W-:-:S07]  /*0f90*/  IMAD.U32 R88, RZ, RZ, UR4 ;  /* 0x00000004ff587e24 */ /* 0x000fce000f8e00ff */
.L_x_12:
[----:B------:R-:W-:Y:S02]  /*0fa0*/  ULDC.64 UR4, c[0x0][0x5a0] ;  /* 0x0001680000047ab9 */ /* 0x000fe40000000a00 */
[----:B------:R-:W-:-:S04]  /*0fb0*/  ISETP.NE.U32.AND P0, PT, RZ, UR4, PT ;  /* 0x00000004ff007c0c */ /* 0x000fc8000bf05070 */
[----:B------:R-:W-:-:S13]  /*0fc0*/  ISETP.NE.AND.EX P0, PT, RZ, UR5, PT, P0 ;  /* 0x00000005ff007c0c */ /* 0x000fda000bf05300 */
[----:B------:R-:W-:Y:S05]  /*0fd0*/  @!P0 BRA `(.L_x_14) ;  /* 0x00000000001c8947 */ /* 0x000fea0003800000 */
[----:B0-----:R-:W0:Y:S02]  /*0fe0*/  LDC.64 R4, c[0x0][0x5a0] ;  /* 0x00016800ff047b82 */ /* 0x001e240000000a00 */
[----:B0-----:R-:W2:Y:S02]  /*0ff0*/  LDG.E.64 R4, desc[UR36][R4.64] ;  /* 0x0000002404047981 */ /* 0x001ea4000c1e1b00 */
[----:B--2---:R-:W-:-:S04]  /*1000*/  ISETP.NE.U32.AND P0, PT, R4, RZ, PT ;  /* 0x000000ff0400720c */ /* 0x004fc80003f05070 */
[----:B------:R-:W-:-:S13]  /*1010*/  ISETP.NE.AND.EX P0, PT, R5, RZ, PT, P0 ;  /* 0x000000ff0500720c */ /* 0x000fda0003f05300 */
[----:B------:R-:W-:Y:S05]  /*1020*/  @!P0 BRA `(.L_x_14) ;  /* 0x0000000000088947 */ /* 0x000fea0003800000 */
[----:B-1----:R0:W5:Y:S01]  /*1030*/  LD.E R89, desc[UR36][R4.64] ;  /* 0x0000002404597980 */ /* 0x002162000c101900 */
[----:B------:R-:W-:Y:S05]  /*1040*/  BRA `(.L_x_15) ;  /* 0x0000000000247947 */ /* 0x000fea0003800000 */
.L_x_14:
[----:B------:R-:W-:Y:S02]  /*1050*/  ULDC.64 UR4, c[0x0][0x590] ;  /* 0x0001640000047ab9 */ /* 0x000fe40000000a00 */
[----:B------:R-:W-:-:S04]  /*1060*/  ISETP.NE.U32.AND P0, PT, RZ, UR4, PT ;  /* 0x00000004ff007c0c */ /* 0x000fc8000bf05070 */
[----:B------:R-:W-:-:S13]  /*1070*/  ISETP.NE.AND.EX P0, PT, RZ, UR5, PT, P0 ;  /* 0x00000005ff007c0c */ /* 0x000fda000bf05300 */
[----:B------:R-:W-:Y:S05]  /*1080*/  @!P0 BRA `(.L_x_16) ;  /* 0x00000000000c8947 */ /* 0x000fea0003800000 */
[----:B0-----:R-:W1:Y:S02]  /*1090*/  LDC.64 R4, c[0x0][0x590] ;  /* 0x00016400ff047b82 */ /* 0x001e640000000a00 */
[----:B-1----:R1:W5:Y:S01]  /*10a0*/  LDG.E R89, desc[UR36][R4.64] ;  /* 0x0000002404597981 */ /* 0x002362000c1e1900 */
[----:B------:R-:W-:Y:S05]  /*10b0*/  BRA `(.L_x_15) ;  /* 0x0000000000087947 */ /* 0x000fea0003800000 */
.L_x_16:
[----:B------:R-:W-:Y:S02]  /*10c0*/  ULDC UR4, c[0x0][0x584] ;  /* 0x0001610000047ab9 */ /* 0x000fe40000000800 */
[----:B-1----:R-:W-:-:S07]  /*10d0*/  IMAD.U32 R89, RZ, RZ, UR4 ;  /* 0x00000004ff597e24 */ /* 0x002fce000f8e00ff */
.L_x_15:
[----:B------:R-:W-:-:S13]  /*10e0*/  LOP3.LUT P0, RZ, R0, 0xff, RZ, 0xc0, !PT ;  /* 0x000000ff00ff7812 */ /* 0x000fda000780c0ff */
[----:B------:R-:W-:Y:S05]  /*10f0*/  @!P0 EXIT ;  /* 0x000000000000894d */ /* 0x000fea0003800000 */
[----:B------:R-:W-:Y:S01]  /*1100*/  ULDC UR4, c[0x0][0x28c] ;  /* 0x0000a30000047ab9 */ /* 0x000fe20000000800 */
[----:B------:R-:W-:Y:S01]  /*1110*/  LOP3.LUT R103, R19, 0x1, RZ, 0xfc, !PT ;  /* 0x0000000113677812 */ /* 0x000fe200078efcff */
[----:B------:R-:W-:Y:S01]  /*1120*/  UIADD3 UR4, UR4, 0x3f, URZ ;  /* 0x0000003f04047890 */ /* 0x000fe2000fffe03f */
[----:B------:R-:W-:Y:S01]  /*1130*/  UMOV UR38, URZ ;  /* 0x0000003f00267c82 */ /* 0x000fe20008000000 */
[----:B------:R-:W-:Y:S02]  /*1140*/  UMOV UR39, URZ ;  /* 0x0000003f00277c82 */ /* 0x000fe40008000000 */
[----:B------:R-:W-:-:S04]  /*1150*/  USHF.R.S32.HI UR5, URZ, 0x1f, UR4 ;  /* 0x0000001f3f057899 */ /* 0x000fc80008011404 */
[----:B------:R-:W-:-:S04]  /*1160*/  ULEA.HI UR5, UR5, UR4, URZ, 0x6 ;  /* 0x0000000405057291 */ /* 0x000fc8000f8f303f */
[----:B------:R-:W-:-:S12]  /*1170*/  USHF.R.S32.HI UR40, URZ, 0x6, UR5 ;  /* 0x000000063f287899 */ /* 0x000fd80008011405 */
.L_x_162:
[----:B------:R-:W-:Y:S01]  /*1180*/  LOP3.LUT R0, R18, 0x80, RZ, 0xc0, !PT ;  /* 0x0000008012007812 */ /* 0x000fe200078ec0ff */
[----:B------:R-:W2:Y:S01]  /*1190*/  S2UR UR7, SR_CgaCtaId ;  /* 0x00000000000779c3 */ /* 0x000ea20000008800 */
[----:B------:R-:W-:Y:S02]  /*11a0*/  UMOV UR6, 0x400 ;  /* 0x0000040000067882 */ /* 0x000fe40000000000 */
[----:B------:R-:W-:-:S06]  /*11b0*/  SHF.R.U32.HI R0, RZ, 0x7, R0 ;  /* 0x00000007ff007819 */ /* 0x000fcc0000011600 */
[----:B---3--:R-:W3:Y:S01]  /*11c0*/  SHFL.IDX PT, R0, R0, RZ, 0x1f ;  /* 0x00001fff00007589 */ /* 0x008ee200000e0000 */
[----:B--2---:R-:W-:Y:S01]  /*11d0*/  ULEA UR6, UR7, UR6, 0x18 ;  /* 0x0000000607067291 */ /* 0x004fe2000f8ec03f */
[----:B---3--:R-:W-:-:S13]  /*11e0*/  R2UR UR4, R0 ;  /* 0x00000000000472ca */ /* 0x008fda00000e0000 */
[----:B------:R-:W-:-:S04]  /*11f0*/  ULEA.HI UR5, UR4, UR4, URZ, 0x1 ;  /* 0x0000000404057291 */ /* 0x000fc8000f8f083f */
[----:B------:R-:W-:-:S04]  /*1200*/  ULOP3.LUT UR5, UR5, 0x7fffe, URZ, 0xc0, !UPT ;  /* 0x0007fffe05057892 */ /* 0x000fc8000f8ec03f */
[----:B------:R-:W-:-:S03]  /*1210*/  UIADD3 UR5, UR4, -UR5, URZ ;  /* 0x8000000504057290 */ /* 0x000fc6000fffe03f */
[----:B------:R-:W-:Y:S01]  /*1220*/  ULDC UR4, c[0x0][0x28c] ;  /* 0x0000a30000047ab9 */ /* 0x000fe20000000800 */
[----:B------:R-:W-:Y:S01]  /*1230*/  ULEA UR5, UR5, UR6, 0xd ;  /* 0x0000000605057291 */ /* 0x000fe2000f8e683f */
[----:B------:R-:W-:-:S03]  /*1240*/  ISETP.LT.AND P0, PT, RZ, UR4, PT ;  /* 0x00000004ff007c0c */ /* 0x000fc6000bf01270 */
[----:B------:R-:W-:-:S04]  /*1250*/  UIADD3 UR5, UR5, 0x100, URZ ;  /* 0x0000010005057890 */ /* 0x000fc8000fffe03f */
[----:B------:R-:W-:-:S04]  /*1260*/  USHF.R.U32.HI UR5, URZ, 0x4, UR5 ;  /* 0x000000043f057899 */ /* 0x000fc80008011605 */
[----:B------:R-:W-:Y:S02]  /*1270*/  ULOP3.LUT UR41, UR5, 0x3fff, URZ, 0xc0, !UPT ;  /* 0x00003fff05297892 */ /* 0x000fe4000f8ec03f */
[----:B01--45:R-:W-:Y:S10]  /*1280*/  @P0 BRA `(.L_x_17) ;  /* 0x0000000000400947 */ /* 0x033ff40003800000 */
[----:B------:R-:W-:Y:S01]  /*1290*/  MOV R0, 0x0 ;  /* 0x0000000000007802 */ /* 0x000fe20000000f00 */
[----:B------:R-:W-:Y:S01]  /*12a0*/  ULDC.64 UR4, c[0x4][0x68] ;  /* 0x01001a0000047ab9 */ /* 0x000fe20000000a00 */
[----:B------:R-:W-:Y:S01]  /*12b0*/  ULDC.64 UR6, c[0x4][0x8] ;  /* 0x0100020000067ab9 */ /* 0x000fe20000000a00 */
[----:B01----:R-:W-:Y:S01]  /*12c0*/  IMAD.U32 R4, RZ, RZ, UR4 ;  /* 0x00000004ff047e24 */ /* 0x003fe2000f8e00ff */
[----:B------:R0:W1:Y:S01]  /*12d0*/  LDC.64 R14, c[0x4][R0] ;  /* 0x01000000000e7b82 */ /* 0x0000620000000a00 */
[----:B------:R-:W-:Y:S01]  /*12e0*/  IMAD.U32 R5, RZ, RZ, UR5 ;  /* 0x00000005ff057e24 */ /* 0x000fe2000f8e00ff */
[----:B------:R-:W-:Y:S01]  /*12f0*/  ULDC.64 UR4, c[0x4][0x70] ;  /* 0x01001c0000047ab9 */ /* 0x000fe20000000a00 */
[----:B------:R-:W-:Y:S02]  /*1300*/  IMAD.U32 R10, RZ, RZ, UR6 ;  /* 0x00000006ff0a7e24 */ /* 0x000fe4000f8e00ff */
[----:B------:R-:W-:Y:S02]  /*1310*/  IMAD.U32 R6, RZ, RZ, UR4 ;  /* 0x00000004ff067e24 */ /* 0x000fe4000f8e00ff */
[----:B------:R-:W-:-:S02]  /*1320*/  IMAD.U32 R7, RZ, RZ, UR5 ;  /* 0x00000005ff077e24 */ /* 0x000fc4000f8e00ff */
[----:B------:R-:W-:Y:S02]  /*1330*/  IMAD.U32 R11, RZ, RZ, UR7 ;  /* 0x00000007ff0b7e24 */ /* 0x000fe4000f8e00ff */
[----:B------:R-:W-:Y:S02]  /*1340*/  IMAD.MOV.U32 R8, RZ, RZ, 0x1e1 ;  /* 0x000001e1ff087424 */ /* 0x000fe400078e00ff */
[----:B------:R-:W-:Y:S02]  /*1350*/  IMAD.MOV.U32 R12, RZ, RZ, 0x1 ;  /* 0x00000001ff0c7424 */ /* 0x000fe400078e00ff */
[----:B0-----:R-:W-:-:S07]  /*1360*/  IMAD.MOV.U32 R13, RZ, RZ, RZ ;  /* 0x000000ffff0d7224 */ /* 0x001fce00078e00ff */
[----:B------:R-:W-:-:S07]  /*1370*/  LEPC R20, `(.L_x_17) ;  /* 0x000000001014794e */ /* 0x000fce0000000000 */
[----:B-1---5:R-:W-:Y:S05]  /*1380*/  CALL.ABS.NOINC R14 ;  /* 0x000000000e007343 */ /* 0x022fea0003c00000 */
.L_x_17:
[----:B------:R-:W-:-:S13]  /*1390*/  ISETP.NE.AND P0, PT, R103, 0x3, PT ;  /* 0x000000036700780c */ /* 0x000fda0003f05270 */
[----:B------:R-:W-:Y:S05]  /*13a0*/  @!P0 BRA `(.L_x_18) ;  /* 0x0000000000048947 */ /* 0x000fea0003800000 */
[----:B------:R-:W-:Y:S01]  /*13b0*/  BPT.TRAP 0x1 ;  /* 0x000000040000795c */ /* 0x000fe20000300000 */
.L_x_18:
[----:B------:R-:W2:Y:S01]  /*13c0*/  S2UR UR5, SR_CgaCtaId ;  /* 0x00000000000579c3 */ /* 0x000ea20000008800 */
[----:B------:R-:W-:Y:S01]  /*13d0*/  UMOV UR4, 0x400 ;  /* 0x0000040000047882 */ /* 0x000fe20000000000 */
[----:B------:R-:W-:Y:S02]  /*13e0*/  IMAD.U32 R0, RZ, RZ, UR38 ;  /* 0x00000026ff007e24 */ /* 0x000fe4000f8e00ff */
[----:B------:R-:W-:-:S03]  /*13f0*/  IMAD.U32 R3, RZ, RZ, UR39 ;  /* 0x00000027ff037e24 */ /* 0x000fc6000f8e00ff */
[----:B------:R-:W-:Y:S01]  /*1400*/  SHF.L.U32 R0, R0, 0x1f, RZ ;  /* 0x0000001f00007819 */ /* 0x000fe200000006ff */
[----:B--2---:R-:W-:-:S06]  /*1410*/  ULEA UR4, UR5, UR4, 0x18 ;  /* 0x0000000405047291 */ /* 0x004fcc000f8ec03f */
[----:B------:R-:W-:-:S04]  /*1420*/  IMAD.U32 R6, RZ, RZ, UR4 ;  /* 0x00000004ff067e24 */ /* 0x000fc8000f8e00ff */
[----:B------:R-:W-:-:S04]  /*1430*/  IMAD R3, R3, 0x8, R6 ;  /* 0x0000000803037824 */ /* 0x000fc800078e0206 */
[----:B------:R2:W3:Y:S01]  /*1440*/  SYNCS.PHASECHK.TRANS64.TRYWAIT P1, [R3+URZ], R0 ;  /* 0x00000000030075a7 */ /* 0x0004e2000802017f */
[----:B------:R-:W-:Y:S05]  /*1450*/  @!P0 BRA `(.L_x_19) ;  /* 0x0000000000048947 */ /* 0x000fea0003800000 */
[----:B------:R-:W-:Y:S01]  /*1460*/  BPT.TRAP 0x1 ;  /* 0x000000040000795c */ /* 0x000fe20000300000 */
.L_x_19:
[----:B---3--:R-:W-:Y:S05]  /*1470*/  @P1 BRA `(.L_x_20) ;  /* 0x0000000000081947 */ /* 0x008fea0003800000 */
[----:B------:R-:W3:Y:S02]  /*1480*/  SYNCS.PHASECHK.TRANS64.TRYWAIT P1, [R3+URZ], R0 ;  /* 0x00000000030075a7 */ /* 0x000ee4000802017f */
[----:B---3--:R-:W-:Y:S05]  /*1490*/  @!P1 BRA `(.L_x_21) ;  /* 0x00000074007c9947 */ /* 0x008fea0003800000 */
.L_x_20:
[----:B------:R-:W-:-:S04]  /*14a0*/  UISETP.LT.AND UP0, UPT, UR40, 0x1, UPT ;  /* 0x000000012800788c */ /* 0x000fc8000bf01270 */
[----:B------:R-:W-:-:S06]  /*14b0*/  USEL UR4, UR40, 0x1, UP0 ;  /* 0x0000000128047887 */ /* 0x000fcc0008000000 */
[----:B--23--:R-:W-:Y:S01]  /*14c0*/  IMAD.U32 R0, RZ, RZ, UR4 ;  /* 0x00000004ff007e24 */ /* 0x00cfe2000f8e00ff */
[----:B------:R-:W-:Y:S05]  /*14d0*/  WARPSYNC.ALL ;  /* 0x0000000000007948 */ /* 0x000fea0003800000 */
[----:B------:R-:W-:-:S04]  /*14e0*/  IADD3 R0, -R0, UR40, RZ ;  /* 0x0000002800007c10 */ /* 0x000fc8000fffe1ff */
[----:B------:R-:W-:Y:S02]  /*14f0*/  ISETP.GE.AND P1, PT, R0, 0x1, PT ;  /* 0x000000010000780c */ /* 0x000fe40003f26270 */
[----:B------:R-:W-:Y:S01]  /*1500*/  R2UR UR4, R6 ;  /* 0x00000000060472ca */ /* 0x000fe200000e0000 */
[----:B------:R-:W-:Y:S01]  /*1510*/  WARPGROUP.ARRIVE ;  /* 0x00000000000079c5 */ /* 0x000fe20000000000 */
[----:B------:R-:W-:Y:S01]  /*1520*/  UMOV UR9, 0x40000040 ;  /* 0x4000004000097882 */ /* 0x000fe20000000000 */
[----:B------:R-:W-:-:S10]  /*1530*/  UMOV UR11, 0x40000040 ;  /* 0x40000040000b7882 */ /* 0x000fd40000000000 */
[----:B------:R-:W-:-:S04]  /*1540*/  UIADD3 UR4, UR4, 0x18100, URZ ;  /* 0x0001810004047890 */ /* 0x000fc8000fffe03f */
[----:B------:R-:W-:-:S04]  /*1550*/  USHF.R.U32.HI UR4, URZ, 0x4, UR4 ;  /* 0x000000043f047899 */ /* 0x000fc80008011604 */
[----:B------:R-:W-:Y:S02]  /*1560*/  ULOP3.LUT UR5, UR4, 0x3fff, URZ, 0xc0, !UPT ;  /* 0x00003fff04057892 */ /* 0x000fe4000f8ec03f */
[----:B------:R-:W-:Y:S02]  /*1570*/  ULOP3.LUT UR4, UR41, 0x10000, URZ, 0xfc, !UPT ;  /* 0x0001000029047892 */ /* 0x000fe4000f8efc3f */
[----:B------:R-:W-:Y:S02]  /*1580*/  ULOP3.LUT UR5, UR5, 0x10000, URZ, 0xfc, !UPT ;  /* 0x0001000005057892 */ /* 0x000fe4000f8efc3f */
[----:B------:R-:W-:Y:S02]  /*1590*/  ULEA UR7, UR39, UR4, 0xb ;  /* 0x0000000427077291 */ /* 0x000fe4000f8e583f */
[----:B------:R-:W-:Y:S02]  /*15a0*/  ULEA UR6, UR39, UR5, 0x9 ;  /* 0x0000000527067291 */ /* 0x000fe4000f8e483f */
[----:B------:R-:W-:-:S03]  /*15b0*/  UIADD3 UR12, UR7, 0x400, URZ ;  /* 0x00000400070c7890 */ /* 0x000fc6000fffe03f */
[----:B------:R-:W-:Y:S02]  /*15c0*/  UMOV UR8, UR7 ;  /* 0x0000000700087c82 */ /* 0x000fe40008000000 */
[----:B------:R-:W-:Y:S02]  /*15d0*/  UMOV UR10, UR6 ;  /* 0x00000006000a7c82 */ /* 0x000fe40008000000 */
[----:B------:R-:W-:Y:S01]  /*15e0*/  HGMMA.64x64x16.F32 R56, gdesc[UR8], RZ, !UPT, gsb0 ;  /* 0x00e00000083879f0 */ /* 0x000fe2000c0008ff */
[----:B------:R-:W-:Y:S01]  /*15f0*/  UMOV UR8, UR12 ;  /* 0x0000000c00087c82 */ /* 0x000fe20008000000 */
[----:B------:R-:W-:Y:S01]  /*1600*/  UMOV UR9, 0x40000040 ;  /* 0x4000004000097882 */ /* 0x000fe20000000000 */
[----:B------:R-:W-:Y:S01]  /*1610*/  UIADD3 UR12, UR7, 0x402, URZ ;  /* 0x00000402070c7890 */ /* 0x000fe2000fffe03f */
[----:B------:R-:W-:Y:S02]  /*1620*/  WARPGROUP.DEPBAR.LE gsb0, 0x0 ;  /* 0x00008000000079c5 */ /* 0x000fe40000010000 */
[----:B------:R-:W-:-:S06]  /*1630*/  WARPGROUP.ARRIVE ;  /* 0x00000000000079c5 */ /* 0x000fcc0000000000 */
[----:B------:R-:W-:Y:S01]  /*1640*/  HGMMA.64x64x16.F32 R24, gdesc[UR8], RZ, !UPT, gsb0 ;  /* 0x00e00000081879f0 */ /* 0x000fe2000c0008ff */
[----:B------:R-:W-:Y:S02]  /*1650*/  UIADD3 UR8, UR7, 0x2, URZ ;  /* 0x0000000207087890 */ /* 0x000fe4000fffe03f */
[----:B------:R-:W-:Y:S01]  /*1660*/  UIADD3 UR10, UR6, 0x2, URZ ;  /* 0x00000002060a7890 */ /* 0x000fe2000fffe03f */
[----:B------:R-:W-:Y:S01]  /*1670*/  UMOV UR9, 0x40000040 ;  /* 0x4000004000097882 */ /* 0x000fe20000000000 */
[----:B------:R-:W-:Y:S01]  /*1680*/  UMOV UR11, 0x40000040 ;  /* 0x40000040000b7882 */ /* 0x000fe20000000000 */
[----:B------:R-:W-:Y:S02]  /*1690*/  WARPGROUP.DEPBAR.LE gsb0, 0x0 ;  /* 0x00008000000079c5 */ /* 0x000fe40000010000 */
[----:B------:R-:W-:-:S06]  /*16a0*/  WARPGROUP.ARRIVE ;  /* 0x00000000000079c5 */ /* 0x000fcc0000000000 */
[----:B------:R-:W-:Y:S01]  /*16b0*/  HGMMA.64x64x16.F32 R56, gdesc[UR8], R56, gsb0 ;  /* 0x00e00000083879f0 */ /* 0x000fe20008000838 */
[----:B------:R-:W-:Y:S01]  /*16c0*/  UMOV UR8, UR12 ;  /* 0x0000000c00087c82 */ /* 0x000fe20008000000 */
[----:B------:R-:W-:Y:S01]  /*16d0*/  UMOV UR9, 0x40000040 ;  /* 0x4000004000097882 */ /* 0x000fe20000000000 */
[----:B------:R-:W-:Y:S01]  /*16e0*/  UIADD3 UR12, UR7, 0x404, URZ ;  /* 0x00000404070c7890 */ /* 0x000fe2000fffe03f */
[----:B------:R-:W-:Y:S02]  /*16f0*/  WARPGROUP.DEPBAR.LE gsb0, 0x0 ;  /* 0x00008000000079c5 */ /* 0x000fe40000010000 */
[----:B------:R-:W-:-:S06]  /*1700*/  WARPGROUP.ARRIVE ;  /* 0x00000000000079c5 */ /* 0x000fcc0000000000 */
[----:B------:R-:W-:Y:S01]  /*1710*/  HGMMA.64x64x16.F32 R24, gdesc[UR8], R24, gsb0 ;  /* 0x00e00000081879f0 */ /* 0x000fe20008000818 */
        /* <DEDUP_REMOVED lines=9> */
[----:B------:R-:W-:Y:S02]  /*17b0*/  WARPGROUP.DEPBAR.LE gsb0, 0x0 ;  /* 0x00008000000079c5 */ /* 0x000fe40000010000 */
[----:B------:R-:W-:-:S06]  /*17c0*/  WARPGROUP.ARRIVE ;  /* 0x00000000000079c5 */ /* 0x000fcc0000000000 */
[----:B------:R-:W-:Y:S01]  /*17d0*/  HGMMA.64x64x16.F32 R24, gdesc[UR8], R24, gsb0 ;  /* 0x00e00000081879f0 */ /* 0x000fe20008000818 */
[----:B------:R-:W-:Y:S02]  /*17e0*/  UIADD3 UR8, UR7, 0x6, URZ ;  /* 0x0000000607087890 */ /* 0x000fe4000fffe03f */
[----:B------:R-:W-:Y:S01]  /*17f0*/  UIADD3 UR10, UR6, 0x6, URZ ;  /* 0x00000006060a7890 */ /* 0x000fe2000fffe03f */
[----:B------:R-:W-:Y:S01]  /*1800*/  UMOV UR9, 0x40000040 ;  /* 0x4000004000097882 */ /* 0x000fe20000000000 */
[----:B------:R-:W-:Y:S01]  /*1810*/  UMOV UR11, 0x40000040 ;  /* 0x40000040000b7882 */ /* 0x000fe20000000000 */
[----:B------:R-:W-:Y:S01]  /*1820*/  UIADD3 UR7, UR7, 0x406, URZ ;  /* 0x0000040607077890 */ /* 0x000fe2000fffe03f */
[----:B------:R-:W-:Y:S02]  /*1830*/  WARPGROUP.DEPBAR.LE gsb0, 0x0 ;  /* 0x00008000000079c5 */ /* 0x000fe40000010000 */
[----:B------:R-:W-:-:S06]  /*1840*/  WARPGROUP.ARRIVE ;  /* 0x00000000000079c5 */ /* 0x000fcc0000000000 */
[----:B------:R-:W-:Y:S01]  /*1850*/  HGMMA.64x64x16.F32 R56, gdesc[UR8], R56, gsb0 ;  /* 0x00e00000083879f0 */ /* 0x000fe20008000838 */
[----:B------:R-:W-:Y:S01]  /*1860*/  UMOV UR8, UR7 ;  /* 0x0000000700087c82 */ /* 0x000fe20008000000 */
[----:B------:R-:W-:Y:S01]  /*1870*/  UMOV UR9, 0x40000040 ;  /* 0x4000004000097882 */ /* 0x000fe20000000000 */
[----:B------:R-:W-:Y:S02]  /*1880*/  WARPGROUP.DEPBAR.LE gsb0, 0x0 ;  /* 0x00008000000079c5 */ /* 0x000fe40000010000 */
[----:B------:R-:W-:-:S06]  /*1890*/  WARPGROUP.ARRIVE ;  /* 0x00000000000079c5 */ /* 0x000fcc0000000000 */
[----:B------:R-:W-:Y:S03]  /*18a0*/  HGMMA.64x64x16.F32 R24, gdesc[UR8], R24, gsb0 ;  /* 0x00e00000081879f0 */ /* 0x000fe60008000818 */
[----:B------:R-:W-:Y:S02]  /*18b0*/  WARPGROUP.DEPBAR.LE gsb0, 0x0 ;  /* 0x00008000000079c5 */ /* 0x000fe40000010000 */
[----:B------:R-:W-:Y:S05]  /*18c0*/  @!P1 BRA `(.L_x_22) ;  /* 0x0000000400849947 */ /* 0x000fea0003800000 */
[----:B------:R-:W-:Y:S02]  /*18d0*/  UIADD3 UR6, UR39, 0x1, URZ ;  /* 0x0000000127067890 */ /* 0x000fe4000fffe03f */
[----:B------:R-:W-:Y:S02]  /*18e0*/  IMAD.U32 R3, RZ, RZ, UR39 ;  /* 0x00000027ff037e24 */ /* 0x000fe4000f8e00ff */
[----:B------:R-:W-:-:S04]  /*18f0*/  UISETP.NE.AND UP0, UPT, UR6, 0x3, UPT ;  /* 0x000000030600788c */ /* 0x000fc8000bf05270 */
[----:B------:R-:W-:Y:S02]  /*1900*/  USEL UR7, URZ, 0x1, UP0 ;  /* 0x000000013f077887 */ /* 0x000fe40008000000 */
[----:B------:R-:W-:Y:S02]  /*1910*/  USEL UR6, UR6, URZ, UP0 ;  /* 0x0000003f06067287 */ /* 0x000fe40008000000 */
[----:B------:R-:W-:-:S06]  /*1920*/  ULOP3.LUT UR7, UR38, UR7, URZ, 0x3c, !UPT ;  /* 0x0000000726077292 */ /* 0x000fcc000f8e3c3f */
[----:B------:R-:W-:-:S07]  /*1930*/  IMAD.U32 R7, RZ, RZ, UR7 ;  /* 0x00000007ff077e24 */ /* 0x000fce000f8e00ff */
.L_x_29:
[----:B------:R-:W-:Y:S05]  /*1940*/  @!P0 BRA `(.L_x_23) ;  /* 0x0000000000048947 */ /* 0x000fea0003800000 */
[----:B------:R-:W-:Y:S01]  /*1950*/  BPT.TRAP 0x1 ;  /* 0x000000040000795c */ /* 0x000fe20000300000 */
.L_x_23:
[----:B------:R-:W2:Y:S01]  /*1960*/  S2UR UR8, SR_CgaCtaId ;  /* 0x00000000000879c3 */ /* 0x000ea20000008800 */
[----:B------:R-:W-:Y:S01]  /*1970*/  UMOV UR7, 0x400 ;  /* 0x0000040000077882 */ /* 0x000fe20000000000 */
[----:B01----:R-:W-:Y:S01]  /*1980*/  IMAD.U32 R5, RZ, RZ, UR6 ;  /* 0x00000006ff057e24 */ /* 0x003fe2000f8e00ff */
[----:B------:R-:W-:Y:S01]  /*1990*/  SHF.L.U32 R4, R7, 0x1f, RZ ;  /* 0x0000001f07047819 */ /* 0x000fe200000006ff */
[----:B--2---:R-:W-:-:S06]  /*19a0*/  ULEA UR7, UR8, UR7, 0x18 ;  /* 0x0000000708077291 */ /* 0x004fcc000f8ec03f */
[----:B------:R-:W-:-:S04]  /*19b0*/  IMAD.U32 R6, RZ, RZ, UR7 ;  /* 0x00000007ff067e24 */ /* 0x000fc8000f8e00ff */
[----:B------:R-:W-:-:S04]  /*19c0*/  IMAD R5, R5, 0x8, R6 ;  /* 0x0000000805057824 */ /* 0x000fc800078e0206 */
[----:B------:R0:W1:Y:S01]  /*19d0*/  SYNCS.PHASECHK.TRANS64.TRYWAIT P1, [R5+URZ], R4 ;  /* 0x00000004050075a7 */ /* 0x000062000802017f */
[----:B------:R-:W-:Y:S05]  /*19e0*/  @!P0 BRA `(.L_x_24) ;  /* 0x0000000000048947 */ /* 0x000fea0003800000 */
[----:B------:R-:W-:Y:S01]  /*19f0*/  BPT.TRAP 0x1 ;  /* 0x000000040000795c */ /* 0x000fe20000300000 */
.L_x_24:
[----:B-1----:R-:W-:Y:S05]  /*1a00*/  @P1 BRA `(.L_x_25) ;  /* 0x0000000000081947 */ /* 0x002fea0003800000 */
[----:B------:R-:W1:Y:S02]  /*1a10*/  SYNCS.PHASECHK.TRANS64.TRYWAIT P1, [R5+URZ], R4 ;  /* 0x00000004050075a7 */ /* 0x000e64000802017f */
[----:B-1----:R-:W-:Y:S05]  /*1a20*/  @!P1 BRA `(.L_x_26) ;  /* 0x00000070002c9947 */ /* 0x002fea0003800000 */
.L_x_25:
[----:B------:R-:W-:Y:S01]  /*1a30*/  ULEA UR7, UR6, UR5, 0x9 ;  /* 0x0000000506077291 */ /* 0x000fe2000f8e483f */
[----:B------:R-:W-:Y:S01]  /*1a40*/  WARPGROUP.ARRIVE ;  /* 0x00000000000079c5 */ /* 0x000fe20000000000 */
[----:B------:R-:W-:Y:S01]  /*1a50*/  ULEA UR12, UR6, UR4, 0xb ;  /* 0x00000004060c7291 */ /* 0x000fe2000f8e583f */
[----:B------:R-:W-:Y:S01]  /*1a60*/  UMOV UR11, 0x40000040 ;  /* 0x40000040000b7882 */ /* 0x000fe20000000000 */
[----:B------:R-:W-:Y:S02]  /*1a70*/  UMOV UR9, 0x40000040 ;  /* 0x4000004000097882 */ /* 0x000fe40000000000 */
[----:B------:R-:W-:Y:S01]  /*1a80*/  UIADD3 UR13, UR12, 0x400, URZ ;  /* 0x000004000c0d7890 */ /* 0x000fe2000fffe03f */
[----:B------:R-:W-:Y:S02]  /*1a90*/  UMOV UR10, UR7 ;  /* 0x00000007000a7c82 */ /* 0x000fe40008000000 */
[----:B------:R-:W-:Y:S02]  /*1aa0*/  UMOV UR8, UR12 ;  /* 0x0000000c00087c82 */ /* 0x000fe40008000000 */
[----:B------:R-:W-:Y:S01]  /*1ab0*/  HGMMA.64x64x16.F32 R56, gdesc[UR8], R56, gsb0 ;  /* 0x00e00000083879f0 */ /* 0x000fe20008000838 */
[----:B------:R-:W-:Y:S01]  /*1ac0*/  UMOV UR9, 0x40000040 ;  /* 0x4000004000097882 */ /* 0x000fe20000000000 */
[----:B------:R-:W-:Y:S01]  /*1ad0*/  UMOV UR8, UR13 ;  /* 0x0000000d00087c82 */ /* 0x000fe20008000000 */
[----:B------:R-:W-:Y:S01]  /*1ae0*/  UIADD3 UR13, UR12, 0x402, URZ ;  /* 0x000004020c0d7890 */ /* 0x000fe2000fffe03f */
[----:B------:R-:W-:-:S02]  /*1af0*/  WARPGROUP.DEPBAR.LE gsb0, 0x0 ;  /* 0x00008000000079c5 */ /* 0x000fc40000010000 */
        /* <DEDUP_REMOVED lines=42> */
[----:B------:R-:W-:Y:S01]  /*1da0*/  BPT.TRAP 0x1 ;  /* 0x000000040000795c */ /* 0x000fe20000300000 */
.L_x_27:
[----:B------:R-:W-:-:S13]  /*1db0*/  ISETP.NE.AND P1, PT, R102, RZ, PT ;  /* 0x000000ff6600720c */ /* 0x000fda0003f25270 */
[----:B01----:R-:W-:-:S04]  /*1dc0*/  @P1 IMAD R4, R3, 0x8, R6 ;  /* 0x0000000803041824 */ /* 0x003fc800078e0206 */
[----:B------:R-:W-:-:S05]  /*1dd0*/  @P1 VIADD R5, R4, 0x18 ;  /* 0x0000001804051836 */ /* 0x000fca0000000000 */
[----:B------:R-:W-:-:S04]  /*1de0*/  @P1 PRMT R5, R22, 0x654, R5 ;  /* 0x0000065416051816 */ /* 0x000fc80000000005 */
[----:B------:R0:W-:Y:S01]  /*1df0*/  @P1 SYNCS.ARRIVE.TRANS64.RED.A1T0 RZ, [R5+URZ], RZ ;  /* 0x000000ff05ff19a7 */ /* 0x0001e2000810043f */
[----:B------:R-:W-:-:S13]  /*1e00*/  ISETP.GT.U32.AND P1, PT, R19, 0x1, PT ;  /* 0x000000011300780c */ /* 0x000fda0003f24070 */
[----:B0-----:R-:W-:Y:S05]  /*1e10*/  @P1 BRA `(.L_x_28) ;  /* 0x0000000000041947 */ /* 0x001fea0003800000 */
[----:B------:R-:W-:Y:S01]  /*1e20*/  BPT.TRAP 0x1 ;  /* 0x000000040000795c */ /* 0x000fe20000300000 */
.L_x_28:
[----:B------:R-:W-:Y:S01]  /*1e30*/  UIADD3 UR6, UR6, 0x1, URZ ;  /* 0x0000000106067890 */ /* 0x000fe2000fffe03f */
[C---:B------:R-:W-:Y:S01]  /*1e40*/  ISETP.GT.AND P2, PT, R0.reuse, 0x1, PT ;  /* 0x000000010000780c */ /* 0x040fe20003f44270 */
[----:B------:R-:W-:Y:S02]  /*1e50*/  VIADD R3, R3, 0x1 ;  /* 0x0000000103037836 */ /* 0x000fe40000000000 */
[----:B------:R-:W-:Y:S01]  /*1e60*/  UISETP.NE.AND UP0, UPT, UR6, 0x3, UPT ;  /* 0x000000030600788c */ /* 0x000fe2000bf05270 */
[----:B------:R-:W-:Y:S02]  /*1e70*/  VIADD R0, R0, 0xffffffff ;  /* 0xffffffff00007836 */ /* 0x000fe40000000000 */
[C---:B------:R-:W-:Y:S01]  /*1e80*/  ISETP.NE.AND P1, PT, R3.reuse, 0x3, PT ;  /* 0x000000030300780c */ /* 0x040fe20003f25270 */
[----:B------:R-:W-:Y:S02]  /*1e90*/  USEL UR7, URZ, 0x1, UP0 ;  /* 0x000000013f077887 */ /* 0x000fe40008000000 */
[----:B------:R-:W-:Y:S01]  /*1ea0*/  USEL UR6, UR6, URZ, UP0 ;  /* 0x0000003f06067287 */ /* 0x000fe20008000000 */
[----:B------:R-:W-:-:S03]  /*1eb0*/  SEL R3, R3, RZ, P1 ;  /* 0x000000ff03037207 */ /* 0x000fc60000800000 */
[----:B------:R-:W-:Y:S01]  /*1ec0*/  LOP3.LUT R7, R7, UR7, RZ, 0x3c, !PT ;  /* 0x0000000707077c12 */ /* 0x000fe2000f8e3cff */
[----:B------:R-:W-:Y:S07]  /*1ed0*/  @P2 BRA `(.L_x_29) ;  /* 0xfffffff800982947 */ /* 0x000fee000383ffff */
.L_x_22:
[----:B------:R-:W2:Y:S02]  /*1ee0*/  LDC R0, c[0x0][0x28c] ;  /* 0x0000a300ff007b82 */ /* 0x000ea40000000800 */
[----:B--2---:R-:W-:-:S13]  /*1ef0*/  ISETP.GE.AND P1, PT, R0, 0x1, PT ;  /* 0x000000010000780c */ /* 0x004fda0003f26270 */
[----:B------:R-:W-:Y:S05]  /*1f00*/  @!P1 BRA `(.L_x_30) ;  /* 0x0000000000509947 */ /* 0x000fea0003800000 */
[----:B------:R-:W-:Y:S05]  /*1f10*/  @!P0 BRA `(.L_x_31) ;  /* 0x0000000000048947 */ /* 0x000fea0003800000 */
[----:B------:R-:W-:Y:S01]  /*1f20*/  BPT.TRAP 0x1 ;  /* 0x000000040000795c */ /* 0x000fe20000300000 */
.L_x_31:
[----:B------:R-:W-:Y:S01]  /*1f30*/  ISETP.NE.AND P1, PT, R102, RZ, PT ;  /* 0x000000ff6600720c */ /* 0x000fe20003f25270 */
[----:B------:R-:W-:Y:S01]  /*1f40*/  BSSY B0, `(.L_x_32) ;  /* 0x000000e000007945 */ /* 0x000fe20003800000 */
[----:B------:R-:W-:-:S11]  /*1f50*/  ISETP.GT.U32.AND P0, PT, R19, 0x1, PT ;  /* 0x000000011300780c */ /* 0x000fd60003f04070 */
[----:B------:R-:W-:Y:S05]  /*1f60*/  @!P1 BRA `(.L_x_33) ;  /* 0x00000000002c9947 */ /* 0x000fea0003800000 */
[----:B------:R-:W-:-:S04]  /*1f70*/  UISETP.LT.AND UP0, UPT, UR40, 0x1, UPT ;  /* 0x000000012800788c */ /* 0x000fc8000bf01270 */
[----:B------:R-:W-:-:S04]  /*1f80*/  USEL UR6, UR40, 0x1, UP0 ;  /* 0x0000000128067887 */ /* 0x000fc80008000000 */
[----:B------:R-:W-:-:S04]  /*1f90*/  UIADD3 UR6, UR39, UR40, -UR6 ;  /* 0x0000002827067290 */ /* 0x000fc8000fffe806 */
[----:B------:R-:W-:-:S04]  /*1fa0*/  UIMAD.WIDE.U32 UR4, UR6, -0x55555555, URZ ;  /* 0xaaaaaaab060478a5 */ /* 0x000fc8000f8e003f */
[----:B------:R-:W-:-:S04]  /*1fb0*/  USHF.R.U32.HI UR4, URZ, 0x1, UR5 ;  /* 0x000000013f047899 */ /* 0x000fc80008011605 */
[----:B------:R-:W-:-:S06]  /*1fc0*/  UIMAD UR6, UR4, -0x3, UR6 ;  /* 0xfffffffd040678a4 */ /* 0x000fcc000f8e0206 */
[----:B------:R-:W-:-:S04]  /*1fd0*/  IMAD.U32 R3, RZ, RZ, UR6 ;  /* 0x00000006ff037e24 */ /* 0x000fc8000f8e00ff */
[----:B------:R-:W-:-:S04]  /*1fe0*/  IMAD R0, R3, 0x8, R6 ;  /* 0x0000000803007824 */ /* 0x000fc800078e0206 */
[----:B------:R-:W-:-:S05]  /*1ff0*/  VIADD R3, R0, 0x18 ;  /* 0x0000001800037836 */ /* 0x000fca0000000000 */
[----:B------:R-:W-:-:S04]  /*2000*/  PRMT R3, R22, 0x654, R3 ;  /* 0x0000065416037816 */ /* 0x000fc80000000003 */
[----:B------:R2:W-:Y:S03]  /*2010*/  SYNCS.ARRIVE.TRANS64.RED.A1T0 RZ, [R3+URZ], RZ ;  /* 0x000000ff03ff79a7 */ /* 0x0005e6000810043f */
.L_x_33:
[----:B------:R-:W-:Y:S05]  /*2020*/  BSYNC B0 ;  /* 0x0000000000007941 */ /* 0x000fea0003800000 */
.L_x_32:
[----:B------:R-:W-:Y:S05]  /*2030*/  @P0 BRA `(.L_x_30) ;  /* 0x0000000000040947 */ /* 0x000fea0003800000 */
[----:B------:R-:W-:Y:S01]  /*2040*/  BPT.TRAP 0x1 ;  /* 0x000000040000795c */ /* 0x000fe20000300000 */
.L_x_30:
[----:B------:R-:W3:Y:S01]  /*2050*/  LDC R6, c[0x0][0x288] ;  /* 0x0000a200ff067b82 */ /* 0x000ee20000000800 */
[--C-:B------:R-:W-:Y:S01]  /*2060*/  SHF.R.U32.HI R0, RZ, 0x2, R18.reuse ;  /* 0x00000002ff007819 */ /* 0x100fe20000011612 */
[----:B------:R-:W-:Y:S01]  /*2070*/  IMAD.SHL.U32 R11, R90, 0x40, RZ ;  /* 0x000000405a0b7824 */ /* 0x000fe200078e00ff */
[----:B01----:R-:W-:Y:S01]  /*2080*/  SHF.R.U32.HI R5, RZ, 0x7, R18 ;  /* 0x00000007ff057819 */ /* 0x003fe20000011612 */
[----:B------:R-:W-:Y:S01]  /*2090*/  UIADD3 UR39, UR40, UR39, URZ ;  /* 0x0000002728277290 */ /* 0x000fe2000fffe03f */
[----:B--2---:R-:W-:Y:S01]  /*20a0*/  LOP3.LUT R3, R0, 0x7, RZ, 0xc0, !PT ;  /* 0x0000000700037812 */ /* 0x004fe200078ec0ff */
[----:B------:R-:W-:Y:S01]  /*20b0*/  ULDC UR7, c[0x0][0x284] ;  /* 0x0000a10000077ab9 */ /* 0x000fe20000000800 */
[----:B------:R-:W-:Y:S01]  /*20c0*/  LOP3.LUT R0, R5, 0x1, RZ, 0xc0, !PT ;  /* 0x0000000105007812 */ /* 0x000fe200078ec0ff */
[----:B------:R-:W-:Y:S01]  /*20d0*/  UISETP.GT.U32.AND UP0, UPT, UR39, 0x2, UPT ;  /* 0x000000022700788c */ /* 0x000fe2000bf04070 */
[C---:B------:R-:W-:Y:S01]  /*20e0*/  LOP3.LUT R4, R18.reuse, 0x60, RZ, 0xc0, !PT ;  /* 0x0000006012047812 */ /* 0x040fe200078ec0ff */
[----:B------:R-:W-:Y:S01]  /*20f0*/  UISETP.GE.U32.AND UP1, UPT, UR40, 0x3, UPT ;  /* 0x000000032800788c */ /* 0x000fe2000bf26070 */
[----:B------:R-:W-:Y:S01]  /*2100*/  LOP3.LUT R5, R18, 0x3, RZ, 0xc0, !PT ;  /* 0x0000000312057812 */ /* 0x000fe200078ec0ff */
[----:B------:R-:W-:Y:S01]  /*2110*/  IMAD.SHL.U32 R8, R0, 0x40, RZ ;  /* 0x0000004000087824 */ /* 0x000fe200078e00ff */
[----:B------:R-:W-:Y:S01]  /*2120*/  SHF.R.U32.HI R4, RZ, 0x1, R4 ;  /* 0x00000001ff047819 */ /* 0x000fe20000011604 */
[----:B------:R-:W-:Y:S01]  /*2130*/  UISETP.LT.U32.AND UP0, UPT, UR40, 0x3, UP0 ;  /* 0x000000032800788c */ /* 0x000fe20008701070 */
[----:B------:R-:W-:Y:S01]  /*2140*/  SHF.R.S32.HI R15, RZ, 0x1f, R23 ;  /* 0x0000001fff0f7819 */ /* 0x000fe20000011417 */
[----:B------:R-:W-:Y:S01]  /*2150*/  ULDC.64 UR8, c[0x0][0x5d0] ;  /* 0x0001740000087ab9 */ /* 0x000fe20000000a00 */
[--C-:B------:R-:W-:Y:S01]  /*2160*/  IADD3 R7, RZ, -R4, -R3.reuse ;  /* 0x80000004ff077210 */ /* 0x100fe20007ffe803 */
[----:B------:R-:W-:Y:S01]  /*2170*/  UIMAD.WIDE.U32 UR4, UR39, -0x55555555, URZ ;  /* 0xaaaaaaab270478a5 */ /* 0x000fe2000f8e003f */
[----:B------:R-:W-:Y:S01]  /*2180*/  LOP3.LUT R3, R8, 0x40, R3, 0xe2, !PT ;  /* 0x0000004008037812 */ /* 0x000fe200078ee203 */
[----:B------:R-:W-:Y:S01]  /*2190*/  IMAD.SHL.U32 R8, R18, 0x2, RZ ;  /* 0x0000000212087824 */ /* 0x000fe200078e00ff */
[----:B------:R-:W-:Y:S01]  /*21a0*/  USEL UR6, URZ, 0x1, !UP0 ;  /* 0x000000013f067887 */ /* 0x000fe2000c000000 */
[----:B------:R-:W-:Y:S01]  /*21b0*/  IMAD R0, R0, -0x40, R7 ;  /* 0xffffffc000007824 */ /* 0x000fe200078e0207 */
[----:B------:R-:W-:Y:S01]  /*21c0*/  USHF.R.U32.HI UR4, URZ, 0x1, UR5 ;  /* 0x000000013f047899 */ /* 0x000fe20008011605 */
[----:B---3--:R-:W-:Y:S01]  /*21d0*/  IMAD R10, R5, -0x2, R6 ;  /* 0xfffffffe050a7824 */ /* 0x008fe200078e0206 */
[C---:B------:R-:W-:Y:S01]  /*21e0*/  ISETP.GE.AND P0, PT, R11.reuse, R6, PT ;  /* 0x000000060b00720c */ /* 0x040fe20003f06270 */
[C---:B------:R-:W-:Y:S01]  /*21f0*/  IMAD.SHL.U32 R5, R98.reuse, 0x100, RZ ;  /* 0x0000010062057824 */ /* 0x040fe200078e00ff */
[----:B------:R-:W-:Y:S01]  /*2200*/  LOP3.LUT R8, R11, 0x6, R8, 0xf8, !PT ;  /* 0x000000060b087812 */ /* 0x000fe200078ef808 */
[----:B------:R-:W-:Y:S01]  /*2210*/  IMAD R6, R15, UR8, RZ ;  /* 0x000000080f067c24 */ /* 0x000fe2000f8e02ff */
[----:B------:R-:W-:Y:S01]  /*2220*/  ULOP3.LUT UR38, UR38, UR6, URZ, 0x3c, !UPT ;  /* 0x0000000626267292 */ /* 0x000fe2000f8e3c3f */
[----:B------:R-:W-:Y:S01]  /*2230*/  IMAD.WIDE R98, R98, 0x100, RZ ;  /* 0x0000010062627825 */ /* 0x000fe200078e02ff */
[----:B------:R-:W-:Y:S01]  /*2240*/  ISETP.GE.OR P0, PT, R5, UR7, P0 ;  /* 0x0000000705007c0c */ /* 0x000fe20008706670 */
[----:B------:R-:W-:Y:S01]  /*2250*/  UIMAD UR39, UR4, -0x3, UR39 ;  /* 0xfffffffd042778a4 */ /* 0x000fe2000f8e0227 */
[----:B------:R-:W-:Y:S01]  /*2260*/  SHF.R.S32.HI R9, RZ, 0x1f, R8 ;  /* 0x0000001fff097819 */ /* 0x000fe20000011408 */
[----:B------:R-:W-:Y:S01]  /*2270*/  IMAD R13, R23, UR9, R6 ;  /* 0x00000009170d7c24 */ /* 0x000fe2000f8e0206 */
[----:B------:R-:W-:Y:S01]  /*2280*/  LOP3.LUT R113, R98, R3, R4, 0xfe, !PT ;  /* 0x0000000362717212 */ /* 0x000fe200078efe04 */
[----:B------:R-:W-:Y:S01]  /*2290*/  @UP1 ULOP3.LUT UR38, UR38, 0x1, UR4, 0x78, !UPT ;  /* 0x0000000126261892 */ /* 0x000fe2000f8e7804 */
[----:B------:R-:W-:Y:S01]  /*22a0*/  IADD3 R3, -R5, UR7, R0 ;  /* 0x0000000705037c10 */ /* 0x000fe2000fffe100 */
[----:B------:R-:W-:-:S04]  /*22b0*/  IMAD.WIDE.U32 R6, R23, UR8, R8 ;  /* 0x0000000817067c25 */ /* 0x000fc8000f8e0008 */
[----:B------:R-:W-:Y:S02]  /*22c0*/  IMAD.IADD R7, R7, 0x1, R13 ;  /* 0x0000000107077824 */ /* 0x000fe400078e020d */
[----:B------:R-:W-:Y:S02]  /*22d0*/  IMAD.IADD R4, R10, 0x1, -R11 ;  /* 0x000000010a047824 */ /* 0x000fe400078e0a0b */
[----:B------:R-:W-:Y:S01]  /*22e0*/  IMAD.MOV.U32 R0, RZ, RZ, -0x1 ;  /* 0xffffffffff007424 */ /* 0x000fe200078e00ff */
[----:B------:R-:W-:Y:S06]  /*22f0*/  @P0 BRA `(.L_x_34) ;  /* 0x0000004800f40947 */ /* 0x000fec0003800000 */
[----:B------:R-:W0:Y:S01]  /*2300*/  LDC.64 R10, c[0x0][0x5c8] ;  /* 0x00017200ff0a7b82 */ /* 0x000e220000000a00 */
[----:B-----5:R-:W-:Y:S01]  /*2310*/  FSETP.NEU.AND P1, PT, R89, RZ, PT ;  /* 0x000000ff5900720b */ /* 0x020fe20003f2d000 */
[----:B------:R-:W-:Y:S01]  /*2320*/  BSSY B0, `(.L_x_34) ;  /* 0x00004ba000007945 */ /* 0x000fe20003800000 */
[----:B------:R-:W-:-:S04]  /*2330*/  ISETP.GT.AND P5, PT, R4, RZ, PT ;  /* 0x000000ff0400720c */ /* 0x000fc80003fa4270 */
[----:B------:R-:W-:Y:S01]  /*2340*/  ISETP.GT.AND P0, PT, R3, RZ, P5 ;  /* 0x000000ff0300720c */ /* 0x000fe20002f04270 */
[-C--:B0-----:R-:W-:Y:S02]  /*2350*/  IMAD R12, R99, R10.reuse, RZ ;  /* 0x0000000a630c7224 */ /* 0x081fe400078e02ff */
[----:B------:R-:W-:-:S04]  /*2360*/  IMAD.WIDE.U32 R104, R113, R10, R6 ;  /* 0x0000000a71687225 */ /* 0x000fc800078e0006 */
[----:B------:R-:W-:-:S04]  /*2370*/  IMAD R5, R113, R11, R12 ;  /* 0x0000000b71057224 */ /* 0x000fc800078e020c */
[----:B------:R-:W-:Y:S01]  /*2380*/  IMAD.IADD R107, R105, 0x1, R5 ;  /* 0x00000001696b7824 */ /* 0x000fe200078e0205 */
[----:B------:R-:W-:Y:S06]  /*2390*/  @!P1 BRA `(.L_x_35) ;  /* 0x00000034000c9947 */ /* 0x000fec0003800000 */
[----:B------:R-:W0:Y:S01]  /*23a0*/  LDC.64 R20, c[0x0][0x5b8] ;  /* 0x00016e00ff147b82 */ /* 0x000e220000000a00 */
[----:B------:R-:W-:-:S07]  /*23b0*/  ULDC.64 UR4, c[0x0][0x5c0] ;  /* 0x0001700000047ab9 */ /* 0x000fce0000000a00 */
[----:B------:R-:W1:Y:S08]  /*23c0*/  LDC.64 R96, c[0x0][0x5b0] ;  /* 0x00016c00ff607b82 */ /* 0x000e700000000a00 */
[----:B------:R-:W2:Y:S01]  /*23d0*/  LDC.64 R12, c[0x0][0x5a8] ;  /* 0x00016a00ff0c7b82 */ /* 0x000ea20000000a00 */
[-C--:B0-----:R-:W-:Y:S02]  /*23e0*/  IMAD R6, R15, R20.reuse, RZ ;  /* 0x000000140f067224 */ /* 0x081fe400078e02ff */
[----:B------:R-:W-:-:S04]  /*23f0*/  IMAD.WIDE.U32 R94, R23, R20, R8 ;  /* 0x00000014175e7225 */ /* 0x000fc800078e0008 */
[----:B------:R-:W-:Y:S02]  /*2400*/  IMAD R111, R23, R21, R6 ;  /* 0x00000015176f7224 */ /* 0x000fe400078e0206 */
[-C--:B-1----:R-:W-:Y:S02]  /*2410*/  IMAD R6, R99, R96.reuse, RZ ;  /* 0x0000006063067224 */ /* 0x082fe400078e02ff */
[----:B------:R-:W-:Y:S02]  /*2420*/  IMAD.IADD R93, R95, 0x1, R111 ;  /* 0x000000015f5d7824 */ /* 0x000fe400078e026f */
[----:B------:R-:W-:Y:S02]  /*2430*/  IMAD.MOV.U32 R92, RZ, RZ, R94 ;  /* 0x000000ffff5c7224 */ /* 0x000fe400078e005e */
[C---:B------:R-:W-:Y:S02]  /*2440*/  IMAD R21, R113.reuse, R97, R6 ;  /* 0x0000006171157224 */ /* 0x040fe400078e0206 */
[----:B------:R-:W-:-:S04]  /*2450*/  IMAD.WIDE.U32 R6, R113, R96, R92 ;  /* 0x0000006071067225 */ /* 0x000fc800078e005c */
[----:B------:R-:W-:Y:S01]  /*2460*/  IMAD.IADD R5, R7, 0x1, R21 ;  /* 0x0000000107057824 */ /* 0x000fe200078e0215 */
[----:B--2---:R-:W-:-:S04]  /*2470*/  LEA R90, P1, R6, R12, 0x1 ;  /* 0x0000000c065a7211 */ /* 0x004fc800078208ff */
[----:B------:R-:W-:-:S05]  /*2480*/  LEA.HI.X R91, R6, R13, R5, 0x1, P1 ;  /* 0x0000000d065b7211 */ /* 0x000fca00008f0c05 */
[----:B------:R-:W2:Y:S01]  /*2490*/  @P0 LDG.E.LTC128B.U16 R5, desc[UR36][R90.64] ;  /* 0x000000245a050981 */ /* 0x000ea2000c1e1520 */
[----:B------:R-:W-:Y:S01]  /*24a0*/  ISETP.GT.AND P3, PT, R4, 0x1, PT ;  /* 0x000000010400780c */ /* 0x000fe20003f64270 */
[----:B------:R-:W-:Y:S01]  /*24b0*/  IMAD.WIDE.U32 R6, R113, R96, R8 ;  /* 0x0000006071067225 */ /* 0x000fe200078e0008 */
[----:B------:R-:W-:Y:S03]  /*24c0*/  BSSY B1, `(.L_x_36) ;  /* 0x0000013000017945 */ /* 0x000fe60003800000 */
[----:B------:R-:W-:Y:S02]  /*24d0*/  IMAD.IADD R7, R21, 0x1, R7 ;  /* 0x0000000115077824 */ /* 0x000fe400078e0207 */
[----:B------:R-:W-:-:S04]  /*24e0*/  IMAD.WIDE.U32 R100, R23, R20, R6 ;  /* 0x0000001417647225 */ /* 0x000fc800078e0006 */
[----:B------:R-:W-:Y:S01]  /*24f0*/  IMAD.IADD R7, R111, 0x1, R101 ;  /* 0x000000016f077824 */ /* 0x000fe200078e0265 */
[----:B------:R-:W-:Y:S02]  /*2500*/  LEA R6, P2, R100, R12, 0x1 ;  /* 0x0000000c64067211 */ /* 0x000fe400078408ff */
[----:B------:R-:W-:Y:S02]  /*2510*/  SHF.L.U64.HI R101, R96, 0x3, R97 ;  /* 0x0000000360657819 */ /* 0x000fe40000010261 */
[----:B------:R-:W-:Y:S01]  /*2520*/  LEA.HI.X R7, R100, R13, R7, 0x1, P2 ;  /* 0x0000000d64077211 */ /* 0x000fe200010f0c07 */
[----:B------:R-:W-:Y:S02]  /*2530*/  IMAD.SHL.U32 R100, R96, 0x8, RZ ;  /* 0x0000000860647824 */ /* 0x000fe400078e00ff */
[----:B--2---:R-:W-:-:S05]  /*2540*/  HADD2.F32 R14, -RZ, R5.H0_H0 ;  /* 0x20000005ff0e7230 */ /* 0x004fca0000004100 */
[----:B------:R-:W-:Y:S01]  /*2550*/  FMUL R15, R14, R89 ;  /* 0x000000590e0f7220 */ /* 0x000fe20000400000 */
[----:B------:R-:W-:-:S03]  /*2560*/  LEA R14, P1, R104, UR4, 0x1 ;  /* 0x00000004680e7c11 */ /* 0x000fc6000f8208ff */
[----:B------:R-:W-:Y:S01]  /*2570*/  FFMA R56, R56, R88, R15 ;  /* 0x0000005838387223 */ /* 0x000fe2000000000f */
[----:B------:R-:W-:Y:S02]  /*2580*/  LEA.HI.X R15, R104, UR5, R107, 0x1, P1 ;  /* 0x00000005680f7c11 */ /* 0x000fe400088f0c6b */
[----:B------:R-:W-:Y:S02]  /*2590*/  ISETP.GT.AND P1, PT, R3, RZ, P3 ;  /* 0x000000ff0300720c */ /* 0x000fe40001f24270 */
[----:B------:R-:W-:Y:S02]  /*25a0*/  F2FP.F16.F32.PACK_AB R56, RZ, R56 ;  /* 0x00000038ff38723e */ /* 0x000fe400000000ff */
[----:B------:R-:W-:-:S03]  /*25b0*/  P2R R107, PR, RZ, 0x8 ;  /* 0x00000008ff6b7803 */ /* 0x000fc60000000000 */
[----:B------:R0:W-:Y:S06]  /*25c0*/  @P0 STG.E.U16 desc[UR36][R14.64], R56 ;  /* 0x000000380e000986 */ /* 0x0001ec000c101524 */
[----:B------:R-:W-:Y:S05]  /*25d0*/  @!P1 BRA `(.L_x_37) ;  /* 0x0000000000049947 */ /* 0x000fea0003800000 */
[----:B------:R1:W5:Y:S02]  /*25e0*/  LDG.E.LTC128B.U16 R5, desc[UR36][R6.64+0x2] ;  /* 0x0000022406057981 */ /* 0x000364000c1e1520 */
.L_x_37:
[----:B------:R-:W-:Y:S05]  /*25f0*/  BSYNC B1 ;  /* 0x0000000000017941 */ /* 0x000fea0003800000 */
.L_x_36:
[----:B0----5:R-:W-:Y:S01]  /*2600*/  HADD2.F32 R56, -RZ, R5.H0_H0 ;  /* 0x20000005ff387230 */ /* 0x021fe20000004100 */
[----:B------:R-:W-:Y:S01]  /*2610*/  ISETP.GT.AND P0, PT, R3, 0x8, P5 ;  /* 0x000000080300780c */ /* 0x000fe20002f04270 */
[----:B------:R-:W-:-:S04]  /*2620*/  IMAD.WIDE.U32 R104, R113, R96, R100 ;  /* 0x0000006071687225 */ /* 0x000fc800078e0064 */
[----:B------:R-:W-:Y:S01]  /*2630*/  FMUL R56, R56, R89 ;  /* 0x0000005938387220 */ /* 0x000fe20000400000 */
[----:B------:R-:W-:Y:S01]  /*2640*/  IMAD.IADD R105, R21, 0x1, R105 ;  /* 0x0000000115697824 */ /* 0x000fe200078e0269 */
[----:B------:R-:W-:Y:S02]  /*2650*/  IADD3 R21, P2, R94, R104, RZ ;  /* 0x000000685e157210 */ /* 0x000fe40007f5e0ff */
[----:B------:R-:W-:-:S03]  /*2660*/  FFMA R56, R57, R88, R56 ;  /* 0x0000005839387223 */ /* 0x000fc60000000038 */
[----:B------:R-:W-:Y:S01]  /*2670*/  IMAD.X R106, R105, 0x1, R93, P2 ;  /* 0x00000001696a7824 */ /* 0x000fe200010e065d */
[C---:B------:R-:W-:Y:S02]  /*2680*/  LEA R90, P2, R21.reuse, R12, 0x1 ;  /* 0x0000000c155a7211 */ /* 0x040fe400078408ff */
[----:B------:R-:W-:Y:S02]  /*2690*/  F2FP.F16.F32.PACK_AB R56, RZ, R56 ;  /* 0x00000038ff38723e */ /* 0x000fe400000000ff */
[--C-:B------:R-:W-:Y:S02]  /*26a0*/  LEA.HI.X R91, R21, R13, R106.reuse, 0x1, P2 ;  /* 0x0000000d155b7211 */ /* 0x100fe400010f0c6a */
[----:B------:R-:W-:Y:S02]  /*26b0*/  PRMT R57, R56, 0x7610, R57 ;  /* 0x0000761038397816 */ /* 0x000fe40000000039 */
[----:B------:R-:W-:-:S03]  /*26c0*/  PRMT R106, R5, 0x7610, R106 ;  /* 0x00007610056a7816 */ /* 0x000fc6000000006a */
[----:B------:R0:W-:Y:S04]  /*26d0*/  @P1 STG.E.U16 desc[UR36][R14.64+0x2], R57 ;  /* 0x000002390e001986 */ /* 0x0001e8000c101524 */
[----:B------:R2:W3:Y:S01]  /*26e0*/  @P0 LDG.E.LTC128B.U16 R106, desc[UR36][R90.64] ;  /* 0x000000245a6a0981 */ /* 0x0004e2000c1e1520 */
[----:B------:R-:W-:Y:S01]  /*26f0*/  IADD3 R104, P1, R8, R104, RZ ;  /* 0x0000006808687210 */ /* 0x000fe20007f3e0ff */
[----:B------:R-:W-:Y:S01]  /*2700*/  IMAD.SHL.U32 R109, R10, 0x10, RZ ;  /* 0x000000100a6d7824 */ /* 0x000fe200078e00ff */
[----:B------:R-:W-:Y:S03]  /*2710*/  BSSY B1, `(.L_x_38) ;  /* 0x0000011000017945 */ /* 0x000fe60003800000 */
[----:B------:R-:W-:-:S02]  /*2720*/  IMAD.X R105, R9, 0x1, R105, P1 ;  /* 0x0000000109697824 */ /* 0x000fc400008e0669 */
[----:B------:R-:W-:Y:S01]  /*2730*/  IMAD.WIDE.U32 R104, R23, R20, R104 ;  /* 0x0000001417687225 */ /* 0x000fe200078e0068 */
[----:B--2---:R-:W-:-:S03]  /*2740*/  IADD3 R90, P2, R109, R14, RZ ;  /* 0x0000000e6d5a7210 */ /* 0x004fc60007f5e0ff */
[----:B------:R-:W-:Y:S01]  /*2750*/  IMAD.IADD R21, R111, 0x1, R105 ;  /* 0x000000016f157824 */ /* 0x000fe200078e0269 */
[----:B------:R-:W-:-:S05]  /*2760*/  SHF.L.U64.HI R105, R10, 0x4, R11 ;  /* 0x000000040a697819 */ /* 0x000fca000001020b */
[----:B------:R-:W-:Y:S02]  /*2770*/  IMAD.X R91, R105, 0x1, R15, P2 ;  /* 0x00000001695b7824 */ /* 0x000fe400010e060f */
[----:B---3--:R-:W-:-:S05]  /*2780*/  HADD2.F32 R56, -RZ, R106.H0_H0 ;  /* 0x2000006aff387230 */ /* 0x008fca0000004100 */
[----:B------:R-:W-:Y:S01]  /*2790*/  FMUL R5, R56, R89 ;  /* 0x0000005938057220 */ /* 0x000fe20000400000 */
[----:B------:R-:W-:-:S03]  /*27a0*/  LEA R56, P1, R104, R12, 0x1 ;  /* 0x0000000c68387211 */ /* 0x000fc600078208ff */
[----:B------:R-:W-:Y:S01]  /*27b0*/  FFMA R5, R58, R88, R5 ;  /* 0x000000583a057223 */ /* 0x000fe20000000005 */
[----:B0-----:R-:W-:Y:S02]  /*27c0*/  LEA.HI.X R57, R104, R13, R21, 0x1, P1 ;  /* 0x0000000d68397211 */ /* 0x001fe400008f0c15 */
[----:B------:R-:W-:Y:S02]  /*27d0*/  ISETP.GT.AND P1, PT, R3, 0x8, P3 ;  /* 0x000000080300780c */ /* 0x000fe40001f24270 */
[----:B------:R-:W-:-:S05]  /*27e0*/  F2FP.F16.F32.PACK_AB R5, RZ, R5 ;  /* 0x00000005ff05723e */ /* 0x000fca00000000ff */
[----:B------:R0:W-:Y:S06]  /*27f0*/  @P0 STG.E.U16 desc[UR36][R90.64], R5 ;  /* 0x000000055a000986 */ /* 0x0001ec000c101524 */
[----:B------:R-:W-:Y:S05]  /*2800*/  @!P1 BRA `(.L_x_39) ;  /* 0x0000000000049947 */ /* 0x000fea0003800000 */
[----:B------:R2:W5:Y:S02]  /*2810*/  LDG.E.LTC128B.U16 R106, desc[UR36][R56.64+0x2] ;  /* 0x00000224386a7981 */ /* 0x000564000c1e1520 */
.L_x_39:
[----:B------:R-:W-:Y:S05]  /*2820*/  BSYNC B1 ;  /* 0x0000000000017941 */ /* 0x000fea0003800000 */
.L_x_38:
[----:B-----5:R-:W-:Y:S01]  /*2830*/  HADD2.F32 R58, -RZ, R106.H0_H0 ;  /* 0x2000006aff3a7230 */ /* 0x020fe20000004100 */
[C---:B------:R-:W-:Y:S01]  /*2840*/  SHF.L.U64.HI R21, R10.reuse, 0x8, R11 ;  /* 0x000000080a157819 */ /* 0x040fe2000001020b */
[----:B0-----:R-:W-:Y:S01]  /*2850*/  IMAD.SHL.U32 R5, R10, 0x100, RZ ;  /* 0x000001000a057824 */ /* 0x001fe200078e00ff */
[----:B------:R-:W-:Y:S01]  /*2860*/  ISETP.GT.AND P3, PT, R4, 0x8, PT ;  /* 0x000000080400780c */ /* 0x000fe20003f64270 */
[----:B------:R-:W-:Y:S01]  /*2870*/  BSSY B1, `(.L_x_40) ;  /* 0x000000e000017945 */ /* 0x000fe20003800000 */
[----:B------:R-:W-:Y:S02]  /*2880*/  FMUL R58, R58, R89 ;  /* 0x000000593a3a7220 */ /* 0x000fe40000400000 */
[----:B------:R-:W-:Y:S02]  /*2890*/  IADD3 R10, P0, P2, R5, R14, R109 ;  /* 0x0000000e050a7210 */ /* 0x000fe40007a1e06d */
[----:B------:R-:W-:Y:S01]  /*28a0*/  FFMA R58, R59, R88, R58 ;  /* 0x000000583b3a7223 */ /* 0x000fe2000000003a */
[----:B------:R-:W-:Y:S01]  /*28b0*/  IMAD.MOV.U32 R59, RZ, RZ, R91 ;  /* 0x000000ffff3b7224 */ /* 0x000fe200078e005b */
[----:B------:R-:W-:-:S02]  /*28c0*/  IADD3.X R11, R21, R15, R105, P0, P2 ;  /* 0x0000000f150b7210 */ /* 0x000fc400007e4469 */
[----:B------:R-:W-:Y:S02]  /*28d0*/  ISETP.GT.AND P0, PT, R3, RZ, P3 ;  /* 0x000000ff0300720c */ /* 0x000fe40001f04270 */
[----:B------:R-:W-:Y:S02]  /*28e0*/  F2FP.F16.F32.PACK_AB R58, RZ, R58 ;  /* 0x0000003aff3a723e */ /* 0x000fe400000000ff */
[----:B------:R-:W-:Y:S02]  /*28f0*/  P2R R108, PR, RZ, 0x8 ;  /* 0x00000008ff6c7803 */ /* 0x000fe40000000000 */
[----:B------:R-:W-:Y:S01]  /*2900*/  PRMT R104, R58, 0x7610, R104 ;  /* 0x000076103a687816 */ /* 0x000fe20000000068 */
[----:B------:R-:W-:-:S05]  /*2910*/  IMAD.MOV.U32 R58, RZ, RZ, R90 ;  /* 0x000000ffff3a7224 */ /* 0x000fca00078e005a */
[----:B------:R0:W-:Y:S01]  /*2920*/  @P1 STG.E.U16 desc[UR36][R58.64+0x2], R104 ;  /* 0x000002683a001986 */ /* 0x0001e2000c101524 */
[----:B------:R-:W-:Y:S05]  /*2930*/  @!P0 BRA `(.L_x_41) ;  /* 0x0000000000048947 */ /* 0x000fea0003800000 */
[----:B------:R3:W5:Y:S02]  /*2940*/  LDG.E.LTC128B.U16 R106, desc[UR36][R6.64+0x10] ;  /* 0x00001024066a7981 */ /* 0x000764000c1e1520 */
.L_x_41:
[----:B------:R-:W-:Y:S05]  /*2950*/  BSYNC B1 ;  /* 0x0000000000017941 */ /* 0x000fea0003800000 */
.L_x_40:
[----:B0----5:R-:W-:Y:S01]  /*2960*/  HADD2.F32 R104, -RZ, R106.H0_H0 ;  /* 0x2000006aff687230 */ /* 0x021fe20000004100 */
[----:B------:R-:W-:Y:S01]  /*2970*/  ISETP.GT.AND P1, PT, R4, 0x9, PT ;  /* 0x000000090400780c */ /* 0x000fe20003f24270 */
[----:B------:R-:W-:Y:S03]  /*2980*/  BSSY B1, `(.L_x_42) ;  /* 0x0000009000017945 */ /* 0x000fe60003800000 */
[----:B------:R-:W-:Y:S01]  /*2990*/  FMUL R105, R104, R89 ;  /* 0x0000005968697220 */ /* 0x000fe20000400000 */
[----:B------:R-:W-:-:S03]  /*29a0*/  P2R R104, PR, RZ, 0x2 ;  /* 0x00000002ff687803 */ /* 0x000fc60000000000 */
[----:B------:R-:W-:-:S05]  /*29b0*/  FFMA R105, R60, R88, R105 ;  /* 0x000000583c697223 */ /* 0x000fca0000000069 */
[----:B------:R-:W-:-:S05]  /*29c0*/  F2FP.F16.F32.PACK_AB R105, RZ, R105 ;  /* 0x00000069ff69723e */ /* 0x000fca00000000ff */
[----:B------:R0:W-:Y:S01]  /*29d0*/  @P0 STG.E.U16 desc[UR36][R14.64+0x10], R105 ;  /* 0x000010690e000986 */ /* 0x0001e2000c101524 */
[----:B------:R-:W-:-:S13]  /*29e0*/  ISETP.GT.AND P0, PT, R3, RZ, P1 ;  /* 0x000000ff0300720c */ /* 0x000fda0000f04270 */
[----:B0-----:R-:W-:Y:S05]  /*29f0*/  @!P0 BRA `(.L_x_43) ;  /* 0x0000000000048947 */ /* 0x001fea0003800000 */
[----:B------:R0:W5:Y:S02]  /*2a00*/  LDG.E.LTC128B.U16 R106, desc[UR36][R6.64+0x12] ;  /* 0x00001224066a7981 */ /* 0x000164000c1e1520 */
.L_x_43:
[----:B------:R-:W-:Y:S05]  /*2a10*/  BSYNC B1 ;  /* 0x0000000000017941 */ /* 0x000fea0003800000 */
.L_x_42:
[----:B-----5:R-:W-:Y:S01]  /*2a20*/  HADD2.F32 R60, -RZ, R106.H0_H0 ;  /* 0x2000006aff3c7230 */ /* 0x020fe20000004100 */
[----:B------:R-:W-:Y:S04]  /*2a30*/  BSSY B1, `(.L_x_44) ;  /* 0x0000008000017945 */ /* 0x000fe80003800000 */
[----:B------:R-:W-:-:S04]  /*2a40*/  FMUL R60, R60, R89 ;  /* 0x000000593c3c7220 */ /* 0x000fc80000400000 */
[----:B------:R-:W-:-:S05]  /*2a50*/  FFMA R60, R61, R88, R60 ;  /* 0x000000583d3c7223 */ /* 0x000fca000000003c */
[----:B------:R-:W-:-:S05]  /*2a60*/  F2FP.F16.F32.PACK_AB R60, RZ, R60 ;  /* 0x0000003cff3c723e */ /* 0x000fca00000000ff */
[----:B------:R4:W-:Y:S01]  /*2a70*/  @P0 STG.E.U16 desc[UR36][R14.64+0x12], R60 ;  /* 0x0000123c0e000986 */ /* 0x0009e2000c101524 */
[----:B------:R-:W-:-:S13]  /*2a80*/  ISETP.GT.AND P0, PT, R3, 0x8, P3 ;  /* 0x000000080300780c */ /* 0x000fda0001f04270 */
[----:B----4-:R-:W-:Y:S05]  /*2a90*/  @!P0 BRA `(.L_x_45) ;  /* 0x0000000000048947 */ /* 0x010fea0003800000 */
[----:B------:R4:W5:Y:S02]  /*2aa0*/  LDG.E.LTC128B.U16 R106, desc[UR36][R56.64+0x10] ;  /* 0x00001024386a7981 */ /* 0x000964000c1e1520 */
.L_x_45:
[----:B------:R-:W-:Y:S05]  /*2ab0*/  BSYNC B1 ;  /* 0x0000000000017941 */ /* 0x000fea0003800000 */
.L_x_44:
[----:B-----5:R-:W-:Y:S01]  /*2ac0*/  HADD2.F32 R60, -RZ, R106.H0_H0 ;  /* 0x2000006aff3c7230 */ /* 0x020fe20000004100 */
[----:B------:R-:W-:Y:S04]  /*2ad0*/  BSSY B1, `(.L_x_46) ;  /* 0x000000a000017945 */ /* 0x000fe80003800000 */
[----:B------:R-:W-:-:S04]  /*2ae0*/  FMUL R61, R60, R89 ;  /* 0x000000593c3d7220 */ /* 0x000fc80000400000 */
[----:B------:R-:W-:-:S05]  /*2af0*/  FFMA R61, R62, R88, R61 ;  /* 0x000000583e3d7223 */ /* 0x000fca000000003d */
[----:B------:R-:W-:-:S05]  /*2b00*/  F2FP.F16.F32.PACK_AB R61, RZ, R61 ;  /* 0x0000003dff3d723e */ /* 0x000fca00000000ff */
[----:B------:R0:W-:Y:S01]  /*2b10*/  @P0 STG.E.U16 desc[UR36][R58.64+0x10], R61 ;  /* 0x0000103d3a000986 */ /* 0x0001e2000c101524 */
[----:B------:R-:W-:-:S05]  /*2b20*/  IADD3 R113, P0, R113, 0x80, RZ ;  /* 0x0000008071717810 */ /* 0x000fca0007f1e0ff */
[----:B------:R-:W-:Y:S01]  /*2b30*/  IMAD.X R99, RZ, RZ, R99, P0 ;  /* 0x000000ffff637224 */ /* 0x000fe200000e0663 */
[----:B------:R-:W-:-:S13]  /*2b40*/  ISETP.GT.AND P0, PT, R3, 0x8, P1 ;  /* 0x000000080300780c */ /* 0x000fda0000f04270 */
[----:B0-----:R-:W-:Y:S05]  /*2b50*/  @!P0 BRA `(.L_x_47) ;  /* 0x0000000000048947 */ /* 0x001fea0003800000 */
[----:B------:R0:W5:Y:S02]  /*2b60*/  LDG.E.LTC128B.U16 R106, desc[UR36][R56.64+0x12] ;  /* 0x00001224386a7981 */ /* 0x000164000c1e1520 */
.L_x_47:
[----:B------:R-:W-:Y:S05]  /*2b70*/  BSYNC B1 ;  /* 0x0000000000017941 */ /* 0x000fea0003800000 */
.L_x_46:
[----:B-----5:R-:W-:Y:S01]  /*2b80*/  HADD2.F32 R60, -RZ, R106.H0_H0 ;  /* 0x2000006aff3c7230 */ /* 0x020fe20000004100 */
[----:B------:R-:W-:Y:S01]  /*2b90*/  ISETP.GT.AND P2, PT, R4, 0x10, PT ;  /* 0x000000100400780c */ /* 0x000fe20003f44270 */
[----:B------:R-:W-:Y:S01]  /*2ba0*/  IMAD R62, R99, R96, RZ ;  /* 0x00000060633e7224 */ /* 0x000fe200078e02ff */
[----:B------:R-:W-:Y:S02]  /*2bb0*/  BSSY B1, `(.L_x_48) ;  /* 0x0000021000017945 */ /* 0x000fe40003800000 */
[----:B------:R-:W-:Y:S01]  /*2bc0*/  FMUL R60, R60, R89 ;  /* 0x000000593c3c7220 */ /* 0x000fe20000400000 */
[----:B------:R-:W-:-:S03]  /*2bd0*/  IMAD R95, R113, R97, R62 ;  /* 0x00000061715f7224 */ /* 0x000fc600078e023e */
[----:B------:R-:W-:Y:S01]  /*2be0*/  FFMA R60, R63, R88, R60 ;  /* 0x000000583f3c7223 */ /* 0x000fe2000000003c */
[----:B------:R-:W-:-:S04]  /*2bf0*/  IMAD.WIDE.U32 R62, R113, R96, R8 ;  /* 0x00000060713e7225 */ /* 0x000fc800078e0008 */
[----:B------:R-:W-:Y:S01]  /*2c00*/  F2FP.F16.F32.PACK_AB R60, RZ, R60 ;  /* 0x0000003cff3c723e */ /* 0x000fe200000000ff */
[----:B------:R-:W-:-:S03]  /*2c10*/  IMAD.IADD R63, R95, 0x1, R63 ;  /* 0x000000015f3f7824 */ /* 0x000fc600078e023f */
[----:B------:R-:W-:Y:S01]  /*2c20*/  PRMT R99, R60, 0x7610, R99 ;  /* 0x000076103c637816 */ /* 0x000fe20000000063 */
[----:B------:R-:W-:-:S04]  /*2c30*/  IMAD.WIDE.U32 R60, R113, R96, R92 ;  /* 0x00000060713c7225 */ /* 0x000fc800078e005c */
[----:B------:R1:W-:Y:S01]  /*2c40*/  @P0 STG.E.U16 desc[UR36][R58.64+0x12], R99 ;  /* 0x000012633a000986 */ /* 0x0003e2000c101524 */
[----:B------:R-:W-:Y:S02]  /*2c50*/  IMAD.IADD R61, R61, 0x1, R95 ;  /* 0x000000013d3d7824 */ /* 0x000fe400078e025f */
[----:B------:R-:W-:-:S04]  /*2c60*/  IMAD.WIDE.U32 R96, R113, R96, R100 ;  /* 0x0000006071607225 */ /* 0x000fc800078e0064 */
[----:B------:R-:W-:Y:S02]  /*2c70*/  IMAD.IADD R97, R95, 0x1, R97 ;  /* 0x000000015f617824 */ /* 0x000fe400078e0261 */
[----:B-1----:R-:W-:Y:S01]  /*2c80*/  IMAD.WIDE.U32 R98, R23, R20, R62 ;  /* 0x0000001417627225 */ /* 0x002fe200078e003e */
[----:B------:R-:W-:-:S04]  /*2c90*/  LEA R62, P0, R60, R12, 0x1 ;  /* 0x0000000c3c3e7211 */ /* 0x000fc800078008ff */
[----:B------:R-:W-:Y:S01]  /*2ca0*/  LEA.HI.X R63, R60, R13, R61, 0x1, P0 ;  /* 0x0000000d3c3f7211 */ /* 0x000fe200000f0c3d */
[----:B------:R-:W-:Y:S01]  /*2cb0*/  IMAD.IADD R61, R111, 0x1, R99 ;  /* 0x000000016f3d7824 */ /* 0x000fe200078e0263 */
[----:B------:R-:W-:-:S04]  /*2cc0*/  LEA R60, P0, R98, R12, 0x1 ;  /* 0x0000000c623c7211 */ /* 0x000fc800078008ff */
[----:B------:R-:W-:Y:S02]  /*2cd0*/  LEA.HI.X R61, R98, R13, R61, 0x1, P0 ;  /* 0x0000000d623d7211 */ /* 0x000fe400000f0c3d */
[----:B------:R-:W-:-:S05]  /*2ce0*/  IADD3 R94, P0, R94, R96, RZ ;  /* 0x000000605e5e7210 */ /* 0x000fca0007f1e0ff */
[----:B------:R-:W-:Y:S01]  /*2cf0*/  IMAD.X R95, R97, 0x1, R93, P0 ;  /* 0x00000001615f7824 */ /* 0x000fe200000e065d */
[----:B------:R-:W-:-:S05]  /*2d00*/  IADD3 R92, P0, R8, R96, RZ ;  /* 0x00000060085c7210 */ /* 0x000fca0007f1e0ff */
[----:B------:R-:W-:Y:S01]  /*2d10*/  IMAD.X R93, R9, 0x1, R97, P0 ;  /* 0x00000001095d7824 */ /* 0x000fe200000e0661 */
[----:B------:R-:W-:Y:S01]  /*2d20*/  LEA R8, P0, R94, R12, 0x1 ;  /* 0x0000000c5e087211 */ /* 0x000fe200078008ff */
[----:B------:R-:W-:-:S03]  /*2d30*/  IMAD.WIDE.U32 R92, R23, R20, R92 ;  /* 0x00000014175c7225 */ /* 0x000fc600078e005c */
[----:B------:R-:W-:Y:S01]  /*2d40*/  LEA.HI.X R9, R94, R13, R95, 0x1, P0 ;  /* 0x0000000d5e097211 */ /* 0x000fe200000f0c5f */
[----:B------:R-:W-:Y:S01]  /*2d50*/  IMAD.IADD R20, R111, 0x1, R93 ;  /* 0x000000016f147824 */ /* 0x000fe200078e025d */
[----:B------:R-:W-:-:S04]  /*2d60*/  LEA R12, P0, R92, R12, 0x1 ;  /* 0x0000000c5c0c7211 */ /* 0x000fc800078008ff */
[----:B------:R-:W-:Y:S02]  /*2d70*/  LEA.HI.X R13, R92, R13, R20, 0x1, P0 ;  /* 0x0000000d5c0d7211 */ /* 0x000fe400000f0c14 */
[----:B------:R-:W-:Y:S02]  /*2d80*/  ISETP.GT.AND P0, PT, R3, RZ, P2 ;  /* 0x000000ff0300720c */ /* 0x000fe40001704270 */
[----:B------:R-:W-:-:S11]  /*2d90*/  P2R R92, PR, RZ, 0x4 ;  /* 0x00000004ff5c7803 */ /* 0x000fd60000000000 */
[----:B------:R-:W-:Y:S05]  /*2da0*/  @!P0 BRA `(.L_x_49) ;  /* 0x0000000000048947 */ /* 0x000fea0003800000 */
[----:B------:R1:W5:Y:S02]  /*2db0*/  LDG.E.LTC128B.U16 R106, desc[UR36][R6.64+0x20] ;  /* 0x00002024066a7981 */ /* 0x000364000c1e1520 */
.L_x_49:
[----:B------:R-:W-:Y:S05]  /*2dc0*/  BSYNC B1 ;  /* 0x0000000000017941 */ /* 0x000fea0003800000 */
.L_x_48:
[----:B-----5:R-:W-:Y:S01]  /*2dd0*/  HADD2.F32 R20, -RZ, R106.H0_H0 ;  /* 0x2000006aff147230 */ /* 0x020fe20000004100 */
        /* <DEDUP_REMOVED lines=10> */
.L_x_51:
[----:B------:R-:W-:Y:S05]  /*2e80*/  BSYNC B1 ;  /* 0x0000000000017941 */ /* 0x000fea0003800000 */
.L_x_50:
[----:B-----5:R-:W-:Y:S01]  /*2e90*/  HADD2.F32 R20, -RZ, R106.H0_H0 ;  /* 0x2000006aff147230 */ /* 0x020fe20000004100 */
[----:B------:R-:W-:Y:S04]  /*2ea0*/  BSSY B1, `(.L_x_52) ;  /* 0x0000008000017945 */ /* 0x000fe80003800000 */
[----:B------:R-:W-:-:S04]  /*2eb0*/  FMUL R20, R20, R89 ;  /* 0x0000005914147220 */ /* 0x000fc80000400000 */
[----:B------:R-:W-:-:S05]  /*2ec0*/  FFMA R20, R65, R88, R20 ;  /* 0x0000005841147223 */ /* 0x000fca0000000014 */
[----:B------:R-:W-:-:S05]  /*2ed0*/  F2FP.F16.F32.PACK_AB R20, RZ, R20 ;  /* 0x00000014ff14723e */ /* 0x000fca00000000ff */
[----:B------:R0:W-:Y:S01]  /*2ee0*/  @P0 STG.E.U16 desc[UR36][R14.64+0x22], R20 ;  /* 0x000022140e000986 */ /* 0x0001e2000c101524 */
[----:B------:R-:W-:-:S13]  /*2ef0*/  ISETP.GT.AND P0, PT, R3, 0x8, P2 ;  /* 0x000000080300780c */ /* 0x000fda0001704270 */
[----:B0-----:R-:W-:Y:S05]  /*2f00*/  @!P0 BRA `(.L_x_53) ;  /* 0x0000000000048947 */ /* 0x001fea0003800000 */
[----:B------:R0:W5:Y:S02]  /*2f10*/  LDG.E.LTC128B.U16 R106, desc[UR36][R56.64+0x20] ;  /* 0x00002024386a7981 */ /* 0x000164000c1e1520 */
.L_x_53:
[----:B------:R-:W-:Y:S05]  /*2f20*/  BSYNC B1 ;  /* 0x0000000000017941 */ /* 0x000fea0003800000 */
.L_x_52:
        /* <DEDUP_REMOVED lines=9> */
.L_x_55:
[----:B------:R-:W-:Y:S05]  /*2fc0*/  BSYNC B1 ;  /* 0x0000000000017941 */ /* 0x000fea0003800000 */
.L_x_54:
        /* <DEDUP_REMOVED lines=11> */
.L_x_57:
[----:B------:R-:W-:Y:S05]  /*3080*/  BSYNC B1 ;  /* 0x0000000000017941 */ /* 0x000fea0003800000 */
.L_x_56:
[----:B-----5:R-:W-:Y:S01]  /*3090*/  HADD2.F32 R20, -RZ, R106.H0_H0 ;  /* 0x2000006aff147230 */ /* 0x020fe20000004100 */
[----:B------:R-:W-:Y:S01]  /*30a0*/  ISETP.GT.AND P1, PT, R4, 0x19, PT ;  /* 0x000000190400780c */ /* 0x000fe20003f24270 */
[----:B------:R-:W-:Y:S03]  /*30b0*/  BSSY B1, `(.L_x_58) ;  /* 0x0000009000017945 */ /* 0x000fe60003800000 */
[----:B------:R-:W-:-:S04]  /*30c0*/  FMUL R23, R20, R89 ;  /* 0x0000005914177220 */ /* 0x000fc80000400000 */
[----:B------:R-:W-:Y:S01]  /*30d0*/  FFMA R23, R68, R88, R23 ;  /* 0x0000005844177223 */ /* 0x000fe20000000017 */
[----:B------:R-:W-:-:S04]  /*30e0*/  P2R R68, PR, RZ, 0x2 ;  /* 0x00000002ff447803 */ /* 0x000fc80000000000 */
[----:B------:R-:W-:-:S05]  /*30f0*/  F2FP.F16.F32.PACK_AB R23, RZ, R23 ;  /* 0x00000017ff17723e */ /* 0x000fca00000000ff */
[----:B------:R0:W-:Y:S01]  /*3100*/  @P0 STG.E.U16 desc[UR36][R14.64+0x30], R23 ;  /* 0x000030170e000986 */ /* 0x0001e2000c101524 */
[----:B------:R-:W-:-:S13]  /*3110*/  ISETP.GT.AND P0, PT, R3, RZ, P1 ;  /* 0x000000ff0300720c */ /* 0x000fda0000f04270 */
[----:B0-----:R-:W-:Y:S05]  /*3120*/  @!P0 BRA `(.L_x_59) ;  /* 0x0000000000048947 */ /* 0x001fea0003800000 */
[----:B------:R0:W5:Y:S02]  /*3130*/  LDG.E.LTC128B.U16 R106, desc[UR36][R6.64+0x32] ;  /* 0x00003224066a7981 */ /* 0x000164000c1e1520 */
.L_x_59:
[----:B------:R-:W-:Y:S05]  /*3140*/  BSYNC B1 ;  /* 0x0000000000017941 */ /* 0x000fea0003800000 */
.L_x_58:
        /* <DEDUP_REMOVED lines=9> */
.L_x_61:
[----:B------:R-:W-:Y:S05]  /*31e0*/  BSYNC B1 ;  /* 0x0000000000017941 */ /* 0x000fea0003800000 */
.L_x_60:
        /* <DEDUP_REMOVED lines=9> */
.L_x_63:
[----:B------:R-:W-:Y:S05]  /*3280*/  BSYNC B1 ;  /* 0x0000000000017941 */ /* 0x000fea0003800000 */
.L_x_62:
        /* <DEDUP_REMOVED lines=11> */
.L_x_65:
[----:B------:R-:W-:Y:S05]  /*3340*/  BSYNC B1 ;  /* 0x0000000000017941 */ /* 0x000fea0003800000 */
.L_x_64:
        /* <DEDUP_REMOVED lines=11> */
.L_x_67:
[----:B------:R-:W-:Y:S05]  /*3400*/  BSYNC B1 ;  /* 0x0000000000017941 */ /* 0x000fea0003800000 */
.L_x_66:
        /* <DEDUP_REMOVED lines=9> */
.L_x_69:
[----:B------:R-:W-:Y:S05]  /*34a0*/  BSYNC B1 ;  /* 0x0000000000017941 */ /* 0x000fea0003800000 */
.L_x_68:
        /* <DEDUP_REMOVED lines=9> */
.L_x_71:
[----:B------:R-:W-:Y:S05]  /*3540*/  BSYNC B1 ;  /* 0x0000000000017941 */ /* 0x000fea0003800000 */
.L_x_70:
        /* <DEDUP_REMOVED lines=11> */
.L_x_73:
[----:B------:R-:W-:Y:S05]  /*3600*/  BSYNC B1 ;  /* 0x0000000000017941 */ /* 0x000fea0003800000 */
.L_x_72:
        /* <DEDUP_REMOVED lines=11> */
.L_x_75:
[----:B------:R-:W-:Y:S05]  /*36c0*/  BSYNC B1 ;  /* 0x0000000000017941 */ /* 0x000fea0003800000 */
.L_x_74:
        /* <DEDUP_REMOVED lines=9> */
.L_x_77:
[----:B------:R-:W-:Y:S05]  /*3760*/  BSYNC B1 ;  /* 0x0000000000017941 */ /* 0x000fea0003800000 */
.L_x_76:
        /* <DEDUP_REMOVED lines=9> */
.L_x_79:
[----:B------:R-:W-:Y:S05]  /*3800*/  BSYNC B1 ;  /* 0x0000000000017941 */ /* 0x000fea0003800000 */
.L_x_78:
[----:B-----5:R-:W-:Y:S01]  /*3810*/  HADD2.F32 R20, -RZ, R106.H0_H0 ;  /* 0x2000006aff147230 */ /* 0x020fe20000004100 */
[----:B------:R-:W-:Y:S01]  /*3820*/  ISETP.GT.AND P6, PT, R4, 0x30, PT ;  /* 0x000000300400780c */ /* 0x000fe20003fc4270 */
[----:B------:R-:W-:Y:S03]  /*3830*/  BSSY B1, `(.L_x_80) ;  /* 0x0000008000017945 */ /* 0x000fe60003800000 */
[----:B------:R-:W-:-:S04]  /*3840*/  FMUL R20, R20, R89 ;  /* 0x0000005914147220 */ /* 0x000fc80000400000 */
[----:B------:R-:W-:-:S05]  /*3850*/  FFMA R20, R79, R88, R20 ;  /* 0x000000584f147223 */ /* 0x000fca0000000014 */
[----:B------:R-:W-:-:S05]  /*3860*/  F2FP.F16.F32.PACK_AB R20, RZ, R20 ;  /* 0x00000014ff14723e */ /* 0x000fca00000000ff */
[----:B------:R0:W-:Y:S01]  /*3870*/  @P0 STG.E.U16 desc[UR36][R58.64+0x52], R20 ;  /* 0x000052143a000986 */ /* 0x0001e2000c101524 */
[----:B------:R-:W-:-:S13]  /*3880*/  ISETP.GT.AND P0, PT, R3, RZ, P6 ;  /* 0x000000ff0300720c */ /* 0x000fda0003704270 */
[----:B0-----:R-:W-:Y:S05]  /*3890*/  @!P0 BRA `(.L_x_81) ;  /* 0x0000000000048947 */ /* 0x001fea0003800000 */
[----:B------:R0:W5:Y:S02]  /*38a0*/  LDG.E.LTC128B.U16 R106, desc[UR36][R6.64+0x60] ;  /* 0x00006024066a7981 */ /* 0x000164000c1e1520 */
.L_x_81:
[----:B------:R-:W-:Y:S05]  /*38b0*/  BSYNC B1 ;  /* 0x0000000000017941 */ /* 0x000fea0003800000 */
.L_x_80:
        /* <DEDUP_REMOVED lines=10> */
.L_x_83:
[----:B------:R-:W-:Y:S05]  /*3960*/  BSYNC B1 ;  /* 0x0000000000017941 */ /* 0x000fea0003800000 */
.L_x_82:
        /* <DEDUP_REMOVED lines=9> */
.L_x_85:
[----:B------:R-:W-:Y:S05]  /*3a00*/  BSYNC B1 ;  /* 0x0000000000017941 */ /* 0x000fea0003800000 */
.L_x_84:
        /* <DEDUP_REMOVED lines=9> */
.L_x_87:
[----:B------:R-:W-:Y:S05]  /*3aa0*/  BSYNC B1 ;  /* 0x0000000000017941 */ /* 0x000fea0003800000 */
.L_x_86:
        /* <DEDUP_REMOVED lines=10> */
.L_x_89:
[----:B------:R-:W-:Y:S05]  /*3b50*/  BSYNC B1 ;  /* 0x0000000000017941 */ /* 0x000fea0003800000 */
.L_x_88:
[----:B-----5:R-:W-:Y:S01]  /*3b60*/  HADD2.F32 R20, -RZ, R106.H0_H0 ;  /* 0x2000006aff147230 */ /* 0x020fe20000004100 */
[----:B------:R-:W-:Y:S04]  /*3b70*/  BSSY B1, `(.L_x_90) ;  /* 0x000000f000017945 */ /* 0x000fe80003800000 */
[----:B------:R-:W-:-:S04]  /*3b80*/  FMUL R23, R20, R89 ;  /* 0x0000005914177220 */ /* 0x000fc80000400000 */
[----:B------:R-:W-:-:S05]  /*3b90*/  FFMA R23, R84, R88, R23 ;  /* 0x0000005854177223 */ /* 0x000fca0000000017 */
[----:B------:R-:W-:-:S05]  /*3ba0*/  F2FP.F16.F32.PACK_AB R23, RZ, R23 ;  /* 0x00000017ff17723e */ /* 0x000fca00000000ff */
[----:B------:R0:W-:Y:S01]  /*3bb0*/  @P0 STG.E.U16 desc[UR36][R14.64+0x70], R23 ;  /* 0x000070170e000986 */ /* 0x0001e2000c101524 */
[----:B------:R-:W-:-:S05]  /*3bc0*/  IADD3 R64, P0, R5, R90, RZ ;  /* 0x0000005a05407210 */ /* 0x000fca0007f1e0ff */
[----:B------:R-:W-:Y:S01]  /*3bd0*/  IMAD.X R65, R21, 0x1, R91, P0 ;  /* 0x0000000115417824 */ /* 0x000fe200000e065b */
[----:B------:R-:W-:-:S05]  /*3be0*/  IADD3 R66, P0, R5, R90, RZ ;  /* 0x0000005a05427210 */ /* 0x000fca0007f1e0ff */
[----:B------:R-:W-:Y:S01]  /*3bf0*/  IMAD.X R67, R21, 0x1, R91, P0 ;  /* 0x0000000115437824 */ /* 0x000fe200000e065b */
[----:B------:R-:W-:-:S05]  /*3c00*/  IADD3 R20, P0, R5, R14, RZ ;  /* 0x0000000e05147210 */ /* 0x000fca0007f1e0ff */
[----:B------:R-:W-:Y:S01]  /*3c10*/  IMAD.X R21, R21, 0x1, R15, P0 ;  /* 0x0000000115157824 */ /* 0x000fe200000e060f */
[----:B------:R-:W-:-:S04]  /*3c20*/  ISETP.GT.AND P0, PT, R4, 0x39, PT ;  /* 0x000000390400780c */ /* 0x000fc80003f04270 */
[----:B------:R-:W-:-:S13]  /*3c30*/  ISETP.GT.AND P3, PT, R3, RZ, P0 ;  /* 0x000000ff0300720c */ /* 0x000fda0000764270 */
[----:B0-----:R-:W-:Y:S05]  /*3c40*/  @!P3 BRA `(.L_x_91) ;  /* 0x000000000004b947 */ /* 0x001fea0003800000 */
[----:B------:R0:W5:Y:S02]  /*3c50*/  LDG.E.LTC128B.U16 R106, desc[UR36][R6.64+0x72] ;  /* 0x00007224066a7981 */ /* 0x000164000c1e1520 */
.L_x_91:
[----:B------:R-:W-:Y:S05]  /*3c60*/  BSYNC B1 ;  /* 0x0000000000017941 */ /* 0x000fea0003800000 */
.L_x_90:
        /* <DEDUP_REMOVED lines=9> */
.L_x_93:
[----:B------:R-:W-:Y:S05]  /*3d00*/  BSYNC B1 ;  /* 0x0000000000017941 */ /* 0x000fea0003800000 */
.L_x_92:
        /* <DEDUP_REMOVED lines=9> */
.L_x_95:
[----:B------:R-:W-:Y:S05]  /*3da0*/  BSYNC B1 ;  /* 0x0000000000017941 */ /* 0x000fea0003800000 */
.L_x_94:
[----:B-----5:R-:W-:-:S05]  /*3db0*/  HADD2.F32 R4, -RZ, R106.H0_H0 ;  /* 0x2000006aff047230 */ /* 0x020fca0000004100 */
[----:B------:R-:W-:-:S04]  /*3dc0*/  FMUL R4, R4, R89 ;  /* 0x0000005904047220 */ /* 0x000fc80000400000 */
[----:B------:R-:W-:-:S05]  /*3dd0*/  FFMA R4, R87, R88, R4 ;  /* 0x0000005857047223 */ /* 0x000fca0000000004 */
[----:B------:R-:W-:-:S04]  /*3de0*/  F2FP.F16.F32.PACK_AB R4, RZ, R4 ;  /* 0x00000004ff04723e */ /* 0x000fc800000000ff */
[----:B-1-3--:R-:W-:-:S05]  /*3df0*/  PRMT R6, R4, 0x7610, R6 ;  /* 0x0000761004067816 */ /* 0x00afca0000000006 */
[----:B------:R1:W-:Y:S01]  /*3e00*/  @P3 STG.E.U16 desc[UR36][R58.64+0x72], R6 ;  /* 0x000072063a003986 */ /* 0x0003e2000c101524 */
[----:B------:R-:W-:-:S13]  /*3e10*/  ISETP.GT.AND P3, PT, R3, 0x80, P5 ;  /* 0x000000800300780c */ /* 0x000fda0002f64270 */
[----:B------:R-:W3:Y:S01]  /*3e20*/  @P3 LDG.E.LTC128B.U16 R106, desc[UR36][R62.64] ;  /* 0x000000243e6a3981 */ /* 0x000ee2000c1e1520 */
[----:B------:R-:W-:Y:S01]  /*3e30*/  BSSY B1, `(.L_x_96) ;  /* 0x000000a000017945 */ /* 0x000fe20003800000 */
[----:B---3--:R-:W-:-:S05]  /*3e40*/  HADD2.F32 R4, -RZ, R106.H0_H0 ;  /* 0x2000006aff047230 */ /* 0x008fca0000004100 */
[----:B------:R-:W-:-:S04]  /*3e50*/  FMUL R5, R4, R89 ;  /* 0x0000005904057220 */ /* 0x000fc80000400000 */
[----:B------:R-:W-:-:S05]  /*3e60*/  FFMA R5, R24, R88, R5 ;  /* 0x0000005818057223 */ /* 0x000fca0000000005 */
[----:B------:R-:W-:-:S05]  /*3e70*/  F2FP.F16.F32.PACK_AB R5, RZ, R5 ;  /* 0x00000005ff05723e */ /* 0x000fca00000000ff */
[----:B------:R1:W-:Y:S01]  /*3e80*/  @P3 STG.E.U16 desc[UR36][R20.64], R5 ;  /* 0x0000000514003986 */ /* 0x0003e2000c101524 */
[----:B------:R-:W-:-:S04]  /*3e90*/  ISETP.NE.AND P3, PT, R107, RZ, PT ;  /* 0x000000ff6b00720c */ /* 0x000fc80003f65270 */
[----:B------:R-:W-:-:S13]  /*3ea0*/  ISETP.GT.AND P3, PT, R3, 0x80, P3 ;  /* 0x000000800300780c */ /* 0x000fda0001f64270 */
[----:B-1----:R-:W-:Y:S05]  /*3eb0*/  @!P3 BRA `(.L_x_97) ;  /* 0x000000000004b947 */ /* 0x002fea0003800000 */
[----:B------:R1:W5:Y:S02]  /*3ec0*/  LDG.E.LTC128B.U16 R106, desc[UR36][R60.64+0x2] ;  /* 0x000002243c6a7981 */ /* 0x000364000c1e1520 */
.L_x_97:
[----:B------:R-:W-:Y:S05]  /*3ed0*/  BSYNC B1 ;  /* 0x0000000000017941 */ /* 0x000fea0003800000 */
.L_x_96:
[----:B-----5:R-:W-:Y:S01]  /*3ee0*/  HADD2.F32 R4, -RZ, R106.H0_H0 ;  /* 0x2000006aff047230 */ /* 0x020fe20000004100 */
[----:B------:R-:W-:Y:S01]  /*3ef0*/  ISETP.GT.AND P5, PT, R3, 0x88, P5 ;  /* 0x000000880300780c */ /* 0x000fe20002fa4270 */
[----:B------:R-:W-:Y:S01]  /*3f00*/  @P3 IMAD.MOV.U32 R5, RZ, RZ, R21 ;  /* 0x000000ffff053224 */ /* 0x000fe200078e0015 */
[----:B------:R-:W-:Y:S02]  /*3f10*/  BSSY B1, `(.L_x_98) ;  /* 0x0000009000017945 */ /* 0x000fe40003800000 */
[----:B------:R-:W-:-:S04]  /*3f20*/  FMUL R4, R4, R89 ;  /* 0x0000005904047220 */ /* 0x000fc80000400000 */
[----:B------:R-:W-:-:S05]  /*3f30*/  FFMA R4, R25, R88, R4 ;  /* 0x0000005819047223 */ /* 0x000fca0000000004 */
[----:B------:R-:W-:-:S04]  /*3f40*/  F2FP.F16.F32.PACK_AB R4, RZ, R4 ;  /* 0x00000004ff04723e */ /* 0x000fc800000000ff */
[----:B------:R-:W-:Y:S01]  /*3f50*/  PRMT R6, R4, 0x7610, R6 ;  /* 0x0000761004067816 */ /* 0x000fe20000000006 */
[----:B------:R-:W-:-:S05]  /*3f60*/  @P3 IMAD.MOV.U32 R4, RZ, RZ, R20 ;  /* 0x000000ffff043224 */ /* 0x000fca00078e0014 */
[----:B------:R3:W-:Y:S01]  /*3f70*/  @P3 STG.E.U16 desc[UR36][R4.64+0x2], R6 ;  /* 0x0000020604003986 */ /* 0x0007e2000c101524 */
[----:B------:R-:W-:Y:S05]  /*3f80*/  @!P5 BRA `(.L_x_99) ;  /* 0x000000000004d947 */ /* 0x000fea0003800000 */
[----:B------:R0:W5:Y:S02]  /*3f90*/  LDG.E.LTC128B.U16 R106, desc[UR36][R8.64] ;  /* 0x00000024086a7981 */ /* 0x000164000c1e1520 */
.L_x_99:
[----:B------:R-:W-:Y:S05]  /*3fa0*/  BSYNC B1 ;  /* 0x0000000000017941 */ /* 0x000fea0003800000 */
.L_x_98:
[----:B---3-5:R-:W-:Y:S01]  /*3fb0*/  HADD2.F32 R4, -RZ, R106.H0_H0 ;  /* 0x2000006aff047230 */ /* 0x028fe20000004100 */
[----:B------:R-:W-:Y:S01]  /*3fc0*/  ISETP.NE.AND P3, PT, R107, RZ, PT ;  /* 0x000000ff6b00720c */ /* 0x000fe20003f65270 */
[----:B------:R-:W-:Y:S03]  /*3fd0*/  BSSY B1, `(.L_x_100) ;  /* 0x0000008000017945 */ /* 0x000fe60003800000 */
[----:B------:R-:W-:Y:S01]  /*3fe0*/  FMUL R5, R4, R89 ;  /* 0x0000005904057220 */ /* 0x000fe20000400000 */
[----:B------:R-:W-:-:S03]  /*3ff0*/  ISETP.GT.AND P3, PT, R3, 0x88, P3 ;  /* 0x000000880300780c */ /* 0x000fc60001f64270 */
[----:B------:R-:W-:-:S05]  /*4000*/  FFMA R5, R26, R88, R5 ;  /* 0x000000581a057223 */ /* 0x000fca0000000005 */
[----:B------:R-:W-:-:S05]  /*4010*/  F2FP.F16.F32.PACK_AB R5, RZ, R5 ;  /* 0x00000005ff05723e */ /* 0x000fca00000000ff */
[----:B------:R3:W-:Y:S01]  /*4020*/  @P5 STG.E.U16 desc[UR36][R64.64], R5 ;  /* 0x0000000540005986 */ /* 0x0007e2000c101524 */
[----:B------:R-:W-:Y:S05]  /*4030*/  @!P3 BRA `(.L_x_101) ;  /* 0x000000000004b947 */ /* 0x000fea0003800000 */
[----:B------:R0:W5:Y:S02]  /*4040*/  LDG.E.LTC128B.U16 R106, desc[UR36][R12.64+0x2] ;  /* 0x000002240c6a7981 */ /* 0x000164000c1e1520 */
.L_x_101:
[----:B------:R-:W-:Y:S05]  /*4050*/  BSYNC B1 ;  /* 0x0000000000017941 */ /* 0x000fea0003800000 */
.L_x_100:
[----:B-----5:R-:W-:Y:S01]  /*4060*/  HADD2.F32 R4, -RZ, R106.H0_H0 ;  /* 0x2000006aff047230 */ /* 0x020fe20000004100 */
[----:B------:R-:W-:Y:S01]  /*4070*/  ISETP.NE.AND P5, PT, R108, RZ, PT ;  /* 0x000000ff6c00720c */ /* 0x000fe20003fa5270 */
[----:B------:R-:W-:Y:S03]  /*4080*/  BSSY B1, `(.L_x_102) ;  /* 0x0000008000017945 */ /* 0x000fe60003800000 */
[----:B------:R-:W-:-:S04]  /*4090*/  FMUL R4, R4, R89 ;  /* 0x0000005904047220 */ /* 0x000fc80000400000 */
[----:B------:R-:W-:-:S05]  /*40a0*/  FFMA R4, R27, R88, R4 ;  /* 0x000000581b047223 */ /* 0x000fca0000000004 */
[----:B------:R-:W-:-:S05]  /*40b0*/  F2FP.F16.F32.PACK_AB R4, RZ, R4 ;  /* 0x00000004ff04723e */ /* 0x000fca00000000ff */
[----:B------:R0:W-:Y:S01]  /*40c0*/  @P3 STG.E.U16 desc[UR36][R66.64+0x2], R4 ;  /* 0x0000020442003986 */ /* 0x0001e2000c101524 */
[----:B------:R-:W-:-:S13]  /*40d0*/  ISETP.GT.AND P3, PT, R3, 0x80, P5 ;  /* 0x000000800300780c */ /* 0x000fda0002f64270 */
[----:B0-----:R-:W-:Y:S05]  /*40e0*/  @!P3 BRA `(.L_x_103) ;  /* 0x000000000004b947 */ /* 0x001fea0003800000 */
[----:B------:R0:W5:Y:S02]  /*40f0*/  LDG.E.LTC128B.U16 R106, desc[UR36][R60.64+0x10] ;  /* 0x000010243c6a7981 */ /* 0x000164000c1e1520 */
.L_x_103:
[----:B------:R-:W-:Y:S05]  /*4100*/  BSYNC B1 ;  /* 0x0000000000017941 */ /* 0x000fea0003800000 */
.L_x_102:
[----:B-----5:R-:W-:Y:S01]  /*4110*/  HADD2.F32 R4, -RZ, R106.H0_H0 ;  /* 0x2000006aff047230 */ /* 0x020fe20000004100 */
[----:B------:R-:W-:Y:S01]  /*4120*/  ISETP.NE.AND P5, PT, R104, RZ, PT ;  /* 0x000000ff6800720c */ /* 0x000fe20003fa5270 */
[----:B------:R-:W-:Y:S03]  /*4130*/  BSSY B1, `(.L_x_104) ;  /* 0x000000b000017945 */ /* 0x000fe60003800000 */
[----:B---3--:R-:W-:Y:S01]  /*4140*/  FMUL R5, R4, R89 ;  /* 0x0000005904057220 */ /* 0x008fe20000400000 */
[----:B------:R-:W-:-:S03]  /*4150*/  @P3 IMAD.MOV.U32 R4, RZ, RZ, R20 ;  /* 0x000000ffff043224 */ /* 0x000fc600078e0014 */
[----:B------:R-:W-:-:S05]  /*4160*/  FFMA R5, R28, R88, R5 ;  /* 0x000000581c057223 */ /* 0x000fca0000000005 */
[----:B------:R-:W-:-:S04]  /*4170*/  F2FP.F16.F32.PACK_AB R5, RZ, R5 ;  /* 0x00000005ff05723e */ /* 0x000fc800000000ff */
[----:B------:R-:W-:Y:S01]  /*4180*/  PRMT R6, R5, 0x7610, R6 ;  /* 0x0000761005067816 */ /* 0x000fe20000000006 */
[----:B------:R-:W-:-:S05]  /*4190*/  @P3 IMAD.MOV.U32 R5, RZ, RZ, R21 ;  /* 0x000000ffff053224 */ /* 0x000fca00078e0015 */
[----:B------:R3:W-:Y:S01]  /*41a0*/  @P3 STG.E.U16 desc[UR36][R4.64+0x10], R6 ;  /* 0x0000100604003986 */ /* 0x0007e2000c101524 */
[----:B------:R-:W-:-:S13]  /*41b0*/  ISETP.GT.AND P3, PT, R3, 0x80, P5 ;  /* 0x000000800300780c */ /* 0x000fda0002f64270 */
[----:B---3--:R-:W-:Y:S05]  /*41c0*/  @!P3 BRA `(.L_x_105) ;  /* 0x000000000004b947 */ /* 0x008fea0003800000 */
[----:B------:R3:W5:Y:S02]  /*41d0*/  LDG.E.LTC128B.U16 R106, desc[UR36][R60.64+0x12] ;  /* 0x000012243c6a7981 */ /* 0x000764000c1e1520 */
.L_x_105:
[----:B------:R-:W-:Y:S05]  /*41e0*/  BSYNC B1 ;  /* 0x0000000000017941 */ /* 0x000fea0003800000 */
.L_x_104:
[----:B-----5:R-:W-:Y:S01]  /*41f0*/  HADD2.F32 R4, -RZ, R106.H0_H0 ;  /* 0x2000006aff047230 */ /* 0x020fe20000004100 */
[----:B------:R-:W-:Y:S01]  /*4200*/  BSSY B1, `(.L_x_106) ;  /* 0x000000c000017945 */ /* 0x000fe20003800000 */
[----:B------:R-:W-:-:S03]  /*4210*/  @P3 IMAD.MOV.U32 R5, RZ, RZ, R21 ;  /* 0x000000ffff053224 */ /* 0x000fc600078e0015 */
[----:B------:R-:W-:-:S04]  /*4220*/  FMUL R4, R4, R89 ;  /* 0x0000005904047220 */ /* 0x000fc80000400000 */
[----:B------:R-:W-:-:S05]  /*4230*/  FFMA R4, R29, R88, R4 ;  /* 0x000000581d047223 */ /* 0x000fca0000000004 */
[----:B------:R-:W-:-:S04]  /*4240*/  F2FP.F16.F32.PACK_AB R4, RZ, R4 ;  /* 0x00000004ff04723e */ /* 0x000fc800000000ff */
[----:B------:R-:W-:Y:S01]  /*4250*/  PRMT R6, R4, 0x7610, R6 ;  /* 0x0000761004067816 */ /* 0x000fe20000000006 */
[----:B------:R-:W-:-:S05]  /*4260*/  @P3 IMAD.MOV.U32 R4, RZ, RZ, R20 ;  /* 0x000000ffff043224 */ /* 0x000fca00078e0014 */
[----:B------:R0:W-:Y:S01]  /*4270*/  @P3 STG.E.U16 desc[UR36][R4.64+0x12], R6 ;  /* 0x0000120604003986 */ /* 0x0001e2000c101524 */
[----:B------:R-:W-:-:S04]  /*4280*/  ISETP.NE.AND P3, PT, R108, RZ, PT ;  /* 0x000000ff6c00720c */ /* 0x000fc80003f65270 */
[----:B------:R-:W-:-:S13]  /*4290*/  ISETP.GT.AND P3, PT, R3, 0x88, P3 ;  /* 0x000000880300780c */ /* 0x000fda0001f64270 */
[----:B0-----:R-:W-:Y:S05]  /*42a0*/  @!P3 BRA `(.L_x_107) ;  /* 0x000000000004b947 */ /* 0x001fea0003800000 */
[----:B------:R0:W5:Y:S02]  /*42b0*/  LDG.E.LTC128B.U16 R106, desc[UR36][R12.64+0x10] ;  /* 0x000010240c6a7981 */ /* 0x000164000c1e1520 */
.L_x_107:
[----:B------:R-:W-:Y:S05]  /*42c0*/  BSYNC B1 ;  /* 0x0000000000017941 */ /* 0x000fea0003800000 */
.L_x_106:
        /* <DEDUP_REMOVED lines=9> */
.L_x_109:
[----:B------:R-:W-:Y:S05]  /*4360*/  BSYNC B1 ;  /* 0x0000000000017941 */ /* 0x000fea0003800000 */
.L_x_108:
[----:B-----5:R-:W-:Y:S01]  /*4370*/  HADD2.F32 R4, -RZ, R106.H0_H0 ;  /* 0x2000006aff047230 */ /* 0x020fe20000004100 */
[----:B------:R-:W-:Y:S01]  /*4380*/  ISETP.NE.AND P5, PT, R92, RZ, PT ;  /* 0x000000ff5c00720c */ /* 0x000fe20003fa5270 */
        /* <DEDUP_REMOVED lines=8> */
[----:B------:R-:W-:-:S13]  /*4410*/  ISETP.GT.AND P3, PT, R3, 0x80, P5 ;  /* 0x000000800300780c */ /* 0x000fda0002f64270 */
[----:B0-----:R-:W-:Y:S05]  /*4420*/  @!P3 BRA `(.L_x_111) ;  /* 0x000000000004b947 */ /* 0x001fea0003800000 */
[----:B------:R0:W5:Y:S02]  /*4430*/  LDG.E.LTC128B.U16 R106, desc[UR36][R60.64+0x20] ;  /* 0x000020243c6a7981 */ /* 0x000164000c1e1520 */
.L_x_111:
[----:B------:R-:W-:Y:S05]  /*4440*/  BSYNC B1 ;  /* 0x0000000000017941 */ /* 0x000fea0003800000 */
.L_x_110:
[----:B-----5:R-:W-:Y:S01]  /*4450*/  HADD2.F32 R4, -RZ, R106.H0_H0 ;  /* 0x2000006aff047230 */ /* 0x020fe20000004100 */
[----:B------:R-:W-:Y:S01]  /*4460*/  ISETP.NE.AND P5, PT, R93, RZ, PT ;  /* 0x000000ff5d00720c */ /* 0x000fe20003fa5270 */
[----:B------:R-:W-:Y:S03]  /*4470*/  BSSY B1, `(.L_x_112) ;  /* 0x000000b000017945 */ /* 0x000fe60003800000 */
[----:B------:R-:W-:Y:S01]  /*4480*/  FMUL R5, R4, R89 ;  /* 0x0000005904057220 */ /* 0x000fe20000400000 */
[----:B------:R-:W-:-:S03]  /*4490*/  @P3 IMAD.MOV.U32 R4, RZ, RZ, R20 ;  /* 0x000000ffff043224 */ /* 0x000fc600078e0014 */
        /* <DEDUP_REMOVED lines=8> */
.L_x_113:
[----:B------:R-:W-:Y:S05]  /*4520*/  BSYNC B1 ;  /* 0x0000000000017941 */ /* 0x000fea0003800000 */
.L_x_112:
        /* <DEDUP_REMOVED lines=13> */
.L_x_115:
[----:B------:R-:W-:Y:S05]  /*4600*/  BSYNC B1 ;  /* 0x0000000000017941 */ /* 0x000fea0003800000 */
.L_x_114:
[----:B-----5:R-:W-:Y:S01]  /*4610*/  HADD2.F32 R4, -RZ, R106.H0_H0 ;  /* 0x2000006aff047230 */ /* 0x020fe20000004100 */
[----:B------:R-:W-:Y:S04]  /*4620*/  BSSY B1, `(.L_x_116) ;  /* 0x000000b000017945 */ /* 0x000fe80003800000 */
        /* <DEDUP_REMOVED lines=10> */
.L_x_117:
[----:B------:R-:W-:Y:S05]  /*46d0*/  BSYNC B1 ;  /* 0x0000000000017941 */ /* 0x000fea0003800000 */
.L_x_116:
        /* <DEDUP_REMOVED lines=13> */
.L_x_119:
[----:B------:R-:W-:Y:S05]  /*47b0*/  BSYNC B1 ;  /* 0x0000000000017941 */ /* 0x000fea0003800000 */
.L_x_118:
        /* <DEDUP_REMOVED lines=13> */
.L_x_121:
[----:B------:R-:W-:Y:S05]  /*4890*/  BSYNC B1 ;  /* 0x0000000000017941 */ /* 0x000fea0003800000 */
.L_x_120:
        /* <DEDUP_REMOVED lines=13> */
.L_x_123:
[----:B------:R-:W-:Y:S05]  /*4970*/  BSYNC B1 ;  /* 0x0000000000017941 */ /* 0x000fea0003800000 */
.L_x_122:
        /* <DEDUP_REMOVED lines=12> */
.L_x_125:
[----:B------:R-:W-:Y:S05]  /*4a40*/  BSYNC B1 ;  /* 0x0000000000017941 */ /* 0x000fea0003800000 */
.L_x_124:
        /* <DEDUP_REMOVED lines=13> */
.L_x_127:
[----:B------:R-:W-:Y:S05]  /*4b20*/  BSYNC B1 ;  /* 0x0000000000017941 */ /* 0x000fea0003800000 */
.L_x_126:
        /* <DEDUP_REMOVED lines=13> */
.L_x_129:
[----:B------:R-:W-:Y:S05]  /*4c00*/  BSYNC B1 ;  /* 0x0000000000017941 */ /* 0x000fea0003800000 */
.L_x_128:
        /* <DEDUP_REMOVED lines=13> */
.L_x_131:
[----:B------:R-:W-:Y:S05]  /*4ce0*/  BSYNC B1 ;  /* 0x0000000000017941 */ /* 0x000fea0003800000 */
.L_x_130:
        /* <DEDUP_REMOVED lines=12> */
.L_x_133:
[----:B------:R-:W-:Y:S05]  /*4db0*/  BSYNC B1 ;  /* 0x0000000000017941 */ /* 0x000fea0003800000 */
.L_x_132:
        /* <DEDUP_REMOVED lines=13> */
.L_x_135:
[----:B------:R-:W-:Y:S05]  /*4e90*/  BSYNC B1 ;  /* 0x0000000000017941 */ /* 0x000fea0003800000 */
.L_x_134:
        /* <DEDUP_REMOVED lines=12> */
.L_x_137:
[----:B------:R-:W-:Y:S05]  /*4f60*/  BSYNC B1 ;  /* 0x0000000000017941 */ /* 0x000fea0003800000 */
.L_x_136:
        /* <DEDUP_REMOVED lines=12> */
.L_x_139:
[----:B------:R-:W-:Y:S05]  /*5030*/  BSYNC B1 ;  /* 0x0000000000017941 */ /* 0x000fea0003800000 */
.L_x_138:
        /* <DEDUP_REMOVED lines=12> */
.L_x_141:
[----:B------:R-:W-:Y:S05]  /*5100*/  BSYNC B1 ;  /* 0x0000000000017941 */ /* 0x000fea0003800000 */
.L_x_140:
        /* <DEDUP_REMOVED lines=12> */
.L_x_143:
[----:B------:R-:W-:Y:S05]  /*51d0*/  BSYNC B1 ;  /* 0x0000000000017941 */ /* 0x000fea0003800000 */
.L_x_142:
        /* <DEDUP_REMOVED lines=12> */
.L_x_145:
[----:B------:R-:W-:Y:S05]  /*52a0*/  BSYNC B1 ;  /* 0x0000000000017941 */ /* 0x000fea0003800000 */
.L_x_144:
        /* <DEDUP_REMOVED lines=12> */
.L_x_147:
[----:B------:R-:W-:Y:S05]  /*5370*/  BSYNC B1 ;  /* 0x0000000000017941 */ /* 0x000fea0003800000 */
.L_x_146:
[----:B0----5:R-:W-:Y:S01]  /*5380*/  HADD2.F32 R4, -RZ, R106.H0_H0 ;  /* 0x2000006aff047230 */ /* 0x021fe20000004100 */
[----:B------:R-:W-:Y:S01]  /*5390*/  ISETP.GT.AND P2, PT, R3, 0x88, P2 ;  /* 0x000000880300780c */ /* 0x000fe20001744270 */
        /* <DEDUP_REMOVED lines=8> */
[----:B------:R-:W-:Y:S05]  /*5420*/  @!P2 BRA `(.L_x_149) ;  /* 0x000000000004a947 */ /* 0x000fea0003800000 */
[----:B------:R0:W5:Y:S02]  /*5430*/  LDG.E.LTC128B.U16 R106, desc[UR36][R12.64+0x62] ;  /* 0x000062240c6a7981 */ /* 0x000164000c1e1520 */
.L_x_149:
[----:B------:R-:W-:Y:S05]  /*5440*/  BSYNC B1 ;  /* 0x0000000000017941 */ /* 0x000fea0003800000 */
.L_x_148:
[----:B0----5:R-:W-:Y:S01]  /*5450*/  HADD2.F32 R4, -RZ, R106.H0_H0 ;  /* 0x2000006aff047230 */ /* 0x021fe20000004100 */
        /* <DEDUP_REMOVED lines=11> */
.L_x_151:
[----:B------:R-:W-:Y:S05]  /*5510*/  BSYNC B1 ;  /* 0x0000000000017941 */ /* 0x000fea0003800000 */
.L_x_150:
        /* <DEDUP_REMOVED lines=12> */
.L_x_153:
[----:B------:R-:W-:Y:S05]  /*55e0*/  BSYNC B1 ;  /* 0x0000000000017941 */ /* 0x000fea0003800000 */
.L_x_152:
[----:B0----5:R-:W-:Y:S01]  /*55f0*/  HADD2.F32 R4, -RZ, R106.H0_H0 ;  /* 0x2000006aff047230 */ /* 0x021fe20000004100 */
[----:B------:R-:W-:Y:S01]  /*5600*/  ISETP.GT.AND P1, PT, R3, 0x88, P1 ;  /* 0x000000880300780c */ /* 0x000fe20000f24270 */
[----:B------:R-:W-:Y:S03]  /*5610*/  BSSY B1, `(.L_x_154) ;  /* 0x0000007000017945 */ /* 0x000fe60003800000 */
[----:B------:R-:W-:-:S04]  /*5620*/  FMUL R4, R4, R89 ;  /* 0x0000005904047220 */ /* 0x000fc80000400000 */
[----:B------:R-:W-:-:S05]  /*5630*/  FFMA R4, R53, R88, R4 ;  /* 0x0000005835047223 */ /* 0x000fca0000000004 */
[----:B------:R-:W-:-:S05]  /*5640*/  F2FP.F16.F32.PACK_AB R4, RZ, R4 ;  /* 0x00000004ff04723e */ /* 0x000fca00000000ff */
[----:B------:R0:W-:Y:S01]  /*5650*/  @P2 STG.E.U16 desc[UR36][R20.64+0x72], R4 ;  /* 0x0000720414002986 */ /* 0x0001e2000c101524 */
[----:B------:R-:W-:Y:S05]  /*5660*/  @!P1 BRA `(.L_x_155) ;  /* 0x0000000000049947 */ /* 0x000fea0003800000 */
[----:B------:R0:W5:Y:S02]  /*5670*/  LDG.E.LTC128B.U16 R106, desc[UR36][R12.64+0x70] ;  /* 0x000070240c6a7981 */ /* 0x000164000c1e1520 */
.L_x_155:
[----:B------:R-:W-:Y:S05]  /*5680*/  BSYNC B1 ;  /* 0x0000000000017941 */ /* 0x000fea0003800000 */
.L_x_154:
        /* <DEDUP_REMOVED lines=12> */
.L_x_157:
[----:B------:R-:W-:Y:S05]  /*5750*/  BSYNC B1 ;  /* 0x0000000000017941 */ /* 0x000fea0003800000 */
.L_x_156:
[----:B------:R-:W-:Y:S05]  /*5760*/  @!P0 BRA `(.L_x_158) ;  /* 0x0000001400d48947 */ /* 0x000fea0003800000 */
[----:B-----5:R-:W-:-:S05]  /*5770*/  HADD2.F32 R106, -RZ, R106.H0_H0 ;  /* 0x2000006aff6a7230 */ /* 0x020fca0000004100 */
[----:B------:R-:W-:-:S04]  /*5780*/  FMUL R106, R106, R89 ;  /* 0x000000596a6a7220 */ /* 0x000fc80000400000 */
[----:B------:R-:W-:-:S05]  /*5790*/  FFMA R106, R55, R88, R106 ;  /* 0x00000058376a7223 */ /* 0x000fca000000006a */
[----:B------:R-:W-:-:S05]  /*57a0*/  F2FP.F16.F32.PACK_AB R106, RZ, R106 ;  /* 0x0000006aff6a723e */ /* 0x000fca00000000ff */
[----:B------:R0:W-:Y:S01]  /*57b0*/  STG.E.U16 desc[UR36][R10.64+0x72], R106 ;  /* 0x0000726a0a007986 */ /* 0x0001e2000c101524 */
[----:B------:R-:W-:Y:S05]  /*57c0*/  BRA `(.L_x_158) ;  /* 0x0000001400bc7947 */ /* 0x000fea0003800000 */
.L_x_35:
[----:B------:R-:W-:Y:S01]  /*57d0*/  ULDC.64 UR4, c[0x0][0x5c0] ;  /* 0x0001700000047ab9 */ /* 0x000fe20000000a00 */
[----:B------:R-:W-:Y:S01]  /*57e0*/  ISETP.GT.AND P4, PT, R4, 0x1, PT ;  /* 0x000000010400780c */ /* 0x000fe20003f84270 */
[-C--:B------:R-:W-:Y:S01]  /*57f0*/  FMUL R56, R56, R88.reuse ;  /* 0x0000005838387220 */ /* 0x080fe20000400000 */
[----:B------:R-:W-:Y:S01]  /*5800*/  LEA R12, P1, R104, UR4, 0x1 ;  /* 0x00000004680c7c11 */ /* 0x000fe2000f8208ff */
[-C--:B------:R-:W-:Y:S01]  /*5810*/  FMUL R57, R57, R88.reuse ;  /* 0x0000005839397220 */ /* 0x080fe20000400000 */
[C---:B------:R-:W-:Y:S01]  /*5820*/  IMAD.SHL.U32 R7, R10.reuse, 0x10, RZ ;  /* 0x000000100a077824 */ /* 0x040fe200078e00ff */
[----:B------:R-:W-:Y:S01]  /*5830*/  SHF.L.U64.HI R5, R10, 0x4, R11 ;  /* 0x000000040a057819 */ /* 0x000fe2000001020b */
[-C--:B------:R-:W-:Y:S01]  /*5840*/  FMUL R58, R58, R88.reuse ;  /* 0x000000583a3a7220 */ /* 0x080fe20000400000 */
[----:B------:R-:W-:Y:S01]  /*5850*/  LEA.HI.X R13, R104, UR5, R107, 0x1, P1 ;  /* 0x00000005680d7c11 */ /* 0x000fe200088f0c6b */
[-C--:B------:R-:W-:Y:S01]  /*5860*/  FMUL R59, R59, R88.reuse ;  /* 0x000000583b3b7220 */ /* 0x080fe20000400000 */
[----:B------:R-:W-:Y:S01]  /*5870*/  ISETP.GT.AND P1, PT, R3, RZ, P4 ;  /* 0x000000ff0300720c */ /* 0x000fe20002724270 */
[----:B------:R-:W-:Y:S01]  /*5880*/  FMUL R60, R60, R88 ;  /* 0x000000583c3c7220 */ /* 0x000fe20000400000 */
[----:B------:R-:W-:Y:S01]  /*5890*/  F2FP.F16.F32.PACK_AB R56, RZ, R56 ;  /* 0x00000038ff38723e */ /* 0x000fe200000000ff */
[-C--:B------:R-:W-:Y:S01]  /*58a0*/  FMUL R61, R61, R88.reuse ;  /* 0x000000583d3d7220 */ /* 0x080fe20000400000 */
[----:B------:R-:W-:Y:S01]  /*58b0*/  F2FP.F16.F32.PACK_AB R57, RZ, R57 ;  /* 0x00000039ff39723e */ /* 0x000fe200000000ff */
[----:B------:R-:W-:Y:S01]  /*58c0*/  FMUL R62, R62, R88 ;  /* 0x000000583e3e7220 */ /* 0x000fe20000400000 */
[C---:B------:R-:W-:Y:S01]  /*58d0*/  SHF.L.U64.HI R23, R10.reuse, 0x8, R11 ;  /* 0x000000080a177819 */ /* 0x040fe2000001020b */
[----:B------:R-:W-:Y:S01]  /*58e0*/  @P0 STG.E.U16 desc[UR36][R12.64], R56 ;  /* 0x000000380c000986 */ /* 0x000fe2000c101524 */
[----:B------:R-:W-:Y:S01]  /*58f0*/  PRMT R14, R57, 0x7610, R14 ;  /* 0x00007610390e7816 */ /* 0x000fe2000000000e */
[----:B------:R-:W-:Y:S01]  /*5900*/  IMAD.SHL.U32 R57, R10, 0x100, RZ ;  /* 0x000001000a397824 */ /* 0x000fe200078e00ff */
[----:B------:R-:W-:Y:S01]  /*5910*/  IADD3 R8, P0, R7, R12, RZ ;  /* 0x0000000c07087210 */ /* 0x000fe20007f1e0ff */
[----:B------:R-:W-:Y:S01]  /*5920*/  FMUL R63, R63, R88 ;  /* 0x000000583f3f7220 */ /* 0x000fe20000400000 */
[----:B------:R-:W-:Y:S01]  /*5930*/  ISETP.GT.AND P3, PT, R4, 0x8, PT ;  /* 0x000000080400780c */ /* 0x000fe20003f64270 */
[--C-:B------:R-:W-:Y:S01]  /*5940*/  @P1 IMAD.MOV.U32 R10, RZ, RZ, R12.reuse ;  /* 0x000000ffff0a1224 */ /* 0x100fe200078e000c */
[----:B------:R-:W-:Y:S01]  /*5950*/  ISETP.GT.AND P2, PT, R3, 0x8, P5 ;  /* 0x000000080300780c */ /* 0x000fe20002f44270 */
[--C-:B------:R-:W-:Y:S01]  /*5960*/  @P1 IMAD.MOV.U32 R11, RZ, RZ, R13.reuse ;  /* 0x000000ffff0b1224 */ /* 0x100fe200078e000d */
[----:B------:R-:W-:Y:S01]  /*5970*/  F2FP.F16.F32.PACK_AB R58, RZ, R58 ;  /* 0x0000003aff3a723e */ /* 0x000fe200000000ff */
[----:B------:R-:W-:Y:S01]  /*5980*/  IMAD.X R9, R5, 0x1, R13, P0 ;  /* 0x0000000105097824 */ /* 0x000fe200000e060d */
[----:B------:R-:W-:Y:S01]  /*5990*/  F2FP.F16.F32.PACK_AB R59, RZ, R59 ;  /* 0x0000003bff3b723e */ /* 0x000fe200000000ff */
[----:B------:R-:W-:Y:S01]  /*59a0*/  FMUL R64, R64, R88 ;  /* 0x0000005840407220 */ /* 0x000fe20000400000 */
[----:B------:R0:W-:Y:S01]  /*59b0*/  @P1 STG.E.U16 desc[UR36][R10.64+0x2], R14 ;  /* 0x0000020e0a001986 */ /* 0x0001e2000c101524 */
[----:B------:R-:W-:Y:S01]  /*59c0*/  IADD3 R6, P0, P1, R57, R12, R7 ;  /* 0x0000000c39067210 */ /* 0x000fe2000791e007 */
[----:B------:R-:W-:Y:S01]  /*59d0*/  FMUL R65, R65, R88 ;  /* 0x0000005841417220 */ /* 0x000fe20000400000 */
[----:B------:R-:W-:Y:S01]  /*59e0*/  F2FP.F16.F32.PACK_AB R60, RZ, R60 ;  /* 0x0000003cff3c723e */ /* 0x000fe200000000ff */
[-C--:B------:R-:W-:Y:S01]  /*59f0*/  FMUL R66, R66, R88.reuse ;  /* 0x0000005842427220 */ /* 0x080fe20000400000 */
[----:B------:R-:W-:Y:S01]  /*5a00*/  IADD3.X R7, R23, R13, R5, P0, P1 ;  /* 0x0000000d17077210 */ /* 0x000fe200007e2405 */
[-C--:B------:R-:W-:Y:S01]  /*5a10*/  FMUL R67, R67, R88.reuse ;  /* 0x0000005843437220 */ /* 0x080fe20000400000 */
[C---:B------:R-:W-:Y:S01]  /*5a20*/  ISETP.GT.AND P0, PT, R3.reuse, RZ, P3 ;  /* 0x000000ff0300720c */ /* 0x040fe20001f04270 */
[----:B------:R-:W-:Y:S01]  /*5a30*/  @P2 STG.E.U16 desc[UR36][R8.64], R58 ;  /* 0x0000003a08002986 */ /* 0x000fe2000c101524 */
[----:B------:R-:W-:Y:S01]  /*5a40*/  ISETP.GT.AND P1, PT, R3, 0x8, P4 ;  /* 0x000000080300780c */ /* 0x000fe20002724270 */
[-C--:B------:R-:W-:Y:S01]  /*5a50*/  FMUL R68, R68, R88.reuse ;  /* 0x0000005844447220 */ /* 0x080fe20000400000 */
[----:B------:R-:W-:Y:S01]  /*5a60*/  ISETP.GT.AND P2, PT, R4, 0x9, PT ;  /* 0x000000090400780c */ /* 0x000fe20003f44270 */
[-C--:B------:R-:W-:Y:S01]  /*5a70*/  FMUL R69, R69, R88.reuse ;  /* 0x0000005845457220 */ /* 0x080fe20000400000 */
[----:B------:R-:W-:Y:S01]  /*5a80*/  F2FP.F16.F32.PACK_AB R61, RZ, R61 ;  /* 0x0000003dff3d723e */ /* 0x000fe200000000ff */
[----:B------:R-:W-:Y:S01]  /*5a90*/  FMUL R70, R70, R88 ;  /* 0x0000005846467220 */ /* 0x000fe20000400000 */
[----:B------:R-:W-:Y:S01]  /*5aa0*/  F2FP.F16.F32.PACK_AB R62, RZ, R62 ;  /* 0x0000003eff3e723e */ /* 0x000fe200000000ff */
[-C--:B------:R-:W-:Y:S01]  /*5ab0*/  FMUL R71, R71, R88.reuse ;  /* 0x0000005847477220 */ /* 0x080fe20000400000 */
[----:B------:R-:W-:Y:S01]  /*5ac0*/  F2FP.F16.F32.PACK_AB R63, RZ, R63 ;  /* 0x0000003fff3f723e */ /* 0x000fe200000000ff */
[----:B------:R-:W-:Y:S01]  /*5ad0*/  FMUL R72, R72, R88 ;  /* 0x0000005848487220 */ /* 0x000fe20000400000 */
[----:B------:R-:W-:Y:S01]  /*5ae0*/  F2FP.F16.F32.PACK_AB R64, RZ, R64 ;  /* 0x00000040ff40723e */ /* 0x000fe200000000ff */
[--C-:B0-----:R-:W-:Y:S01]  /*5af0*/  @P0 IMAD.MOV.U32 R10, RZ, RZ, R12.reuse ;  /* 0x000000ffff0a0224 */ /* 0x101fe200078e000c */
[----:B------:R-:W-:Y:S01]  /*5b00*/  F2FP.F16.F32.PACK_AB R65, RZ, R65 ;  /* 0x00000041ff41723e */ /* 0x000fe200000000ff */
[--C-:B------:R-:W-:Y:S01]  /*5b10*/  @P0 IMAD.MOV.U32 R11, RZ, RZ, R13.reuse ;  /* 0x000000ffff0b0224 */ /* 0x100fe200078e000d */
[----:B------:R-:W-:Y:S01]  /*5b20*/  @P1 STG.E.U16 desc[UR36][R8.64+0x2], R59 ;  /* 0x0000023b08001986 */ /* 0x000fe2000c101524 */
[----:B------:R-:W-:Y:S01]  /*5b30*/  ISETP.GT.AND P1, PT, R4, 0x11, PT ;  /* 0x000000110400780c */ /* 0x000fe20003f24270 */
[----:B------:R-:W-:Y:S01]  /*5b40*/  FMUL R73, R73, R88 ;  /* 0x0000005849497220 */ /* 0x000fe20000400000 */
[----:B------:R-:W-:Y:S01]  /*5b50*/  F2FP.F16.F32.PACK_AB R66, RZ, R66 ;  /* 0x00000042ff42723e */ /* 0x000fe200000000ff */
[----:B------:R0:W-:Y:S01]  /*5b60*/  @P0 STG.E.U16 desc[UR36][R10.64+0x10], R60 ;  /* 0x0000103c0a000986 */ /* 0x0001e2000c101524 */
[----:B------:R-:W-:Y:S01]  /*5b70*/  ISETP.GT.AND P0, PT, R3, RZ, P2 ;  /* 0x000000ff0300720c */ /* 0x000fe20001704270 */
        /* <DEDUP_REMOVED lines=15> */
[----:B------:R-:W-:Y:S01]  /*5c70*/  F2FP.F16.F32.PACK_AB R74, RZ, R74 ;  /* 0x0000004aff4a723e */ /* 0x000fe200000000ff */
[-C--:B------:R-:W-:Y:S01]  /*5c80*/  FMUL R80, R80, R88.reuse ;  /* 0x0000005850507220 */ /* 0x080fe20000400000 */
[----:B------:R-:W-:Y:S01]  /*5c90*/  F2FP.F16.F32.PACK_AB R75, RZ, R75 ;  /* 0x0000004bff4b723e */ /* 0x000fe200000000ff */
[-C--:B------:R-:W-:Y:S01]  /*5ca0*/  FMUL R81, R81, R88.reuse ;  /* 0x0000005851517220 */ /* 0x080fe20000400000 */
[----:B------:R0:W-:Y:S01]  /*5cb0*/  @P0 STG.E.U16 desc[UR36][R10.64+0x12], R61 ;  /* 0x0000123d0a000986 */ /* 0x0001e2000c101524 */
[----:B------:R-:W-:Y:S01]  /*5cc0*/  ISETP.GT.AND P0, PT, R3, 0x8, P3 ;  /* 0x000000080300780c */ /* 0x000fe20001f04270 */
[----:B------:R-:W-:Y:S01]  /*5cd0*/  FMUL R82, R82, R88 ;  /* 0x0000005852527220 */ /* 0x000fe20000400000 */
[----:B------:R-:W-:Y:S01]  /*5ce0*/  F2FP.F16.F32.PACK_AB R76, RZ, R76 ;  /* 0x0000004cff4c723e */ /* 0x000fe200000000ff */
        /* <DEDUP_REMOVED lines=10> */
[----:B------:R-:W-:Y:S01]  /*5d90*/  @P0 STG.E.U16 desc[UR36][R8.64+0x10], R62 ;  /* 0x0000103e08000986 */ /* 0x000fe2000c101524 */
[----:B------:R-:W-:Y:S01]  /*5da0*/  ISETP.GT.AND P0, PT, R3, 0x8, P2 ;  /* 0x000000080300780c */ /* 0x000fe20001704270 */
[-C--:B------:R-:W-:Y:S01]  /*5db0*/  FMUL R24, R24, R88.reuse ;  /* 0x0000005818187220 */ /* 0x080fe20000400000 */
[C---:B------:R-:W-:Y:S01]  /*5dc0*/  ISETP.GT.AND P2, PT, R4.reuse, 0x10, PT ;  /* 0x000000100400780c */ /* 0x040fe20003f44270 */
        /* <DEDUP_REMOVED lines=32> */
[----:B------:R-:W-:Y:S01]  /*5fd0*/  ISETP.GT.AND P0, PT, R3, RZ, P1 ;  /* 0x000000ff0300720c */ /* 0x000fe20000f04270 */
        /* <DEDUP_REMOVED lines=10> */
[----:B------:R-:W-:Y:S01]  /*6080*/  FMUL R43, R43, R88 ;  /* 0x000000582b2b7220 */ /* 0x000fe20000400000 */
[----:B------:R-:W-:Y:S01]  /*6090*/  F2FP.F16.F32.PACK_AB R35, RZ, R35 ;  /* 0x00000023ff23723e */ /* 0x000fe200000000ff */
[----:B0-----:R-:W-:Y:S01]  /*60a0*/  @P0 IMAD.MOV.U32 R10, RZ, RZ, R12 ;  /* 0x000000ffff0a0224 */ /* 0x001fe200078e000c */
[----:B------:R-:W-:Y:S01]  /*60b0*/  F2FP.F16.F32.PACK_AB R36, RZ, R36 ;  /* 0x00000024ff24723e */ /* 0x000fe200000000ff */
[----:B------:R-:W-:Y:S01]  /*60c0*/  @P0 IMAD.MOV.U32 R11, RZ, RZ, R13 ;  /* 0x000000ffff0b0224 */ /* 0x000fe200078e000d */
[----:B------:R-:W-:Y:S01]  /*60d0*/  F2FP.F16.F32.PACK_AB R37, RZ, R37 ;  /* 0x00000025ff25723e */ /* 0x000fe200000000ff */
[----:B------:R-:W-:Y:S01]  /*60e0*/  FMUL R44, R44, R88 ;  /* 0x000000582c2c7220 */ /* 0x000fe20000400000 */
[----:B------:R-:W-:Y:S01]  /*60f0*/  F2FP.F16.F32.PACK_AB R38, RZ, R38 ;  /* 0x00000026ff26723e */ /* 0x000fe200000000ff */
[-C--:B------:R-:W-:Y:S01]  /*6100*/  FMUL R45, R45, R88.reuse ;  /* 0x000000582d2d7220 */ /* 0x080fe20000400000 */
[----:B------:R0:W-:Y:S01]  /*6110*/  @P0 STG.E.U16 desc[UR36][R10.64+0x22], R65 ;  /* 0x000022410a000986 */ /* 0x0001e2000c101524 */
        /* <DEDUP_REMOVED lines=13> */
[----:B------:R-:W-:Y:S01]  /*61f0*/  @P0 STG.E.U16 desc[UR36][R8.64+0x20], R66 ;  /* 0x0000204208000986 */ /* 0x000fe2000c101524 */
[----:B------:R-:W-:Y:S01]  /*6200*/  ISETP.GT.AND P0, PT, R3, 0x8, P1 ;  /* 0x000000080300780c */ /* 0x000fe20000f04270 */
[-C--:B------:R-:W-:Y:S01]  /*6210*/  FMUL R52, R52, R88.reuse ;  /* 0x0000005834347220 */ /* 0x080fe20000400000 */
[----:B------:R-:W-:Y:S01]  /*6220*/  ISETP.GT.AND P1, PT, R4, 0x19, PT ;  /* 0x000000190400780c */ /* 0x000fe20003f24270 */
[----:B------:R-:W-:Y:S01]  /*6230*/  FMUL R53, R53, R88 ;  /* 0x0000005835357220 */ /* 0x000fe20000400000 */
[----:B------:R-:W-:Y:S01]  /*6240*/  F2FP.F16.F32.PACK_AB R44, RZ, R44 ;  /* 0x0000002cff2c723e */ /* 0x000fe200000000ff */
[-C--:B------:R-:W-:Y:S01]  /*6250*/  FMUL R54, R54, R88.reuse ;  /* 0x0000005836367220 */ /* 0x080fe20000400000 */
[----:B------:R-:W-:Y:S01]  /*6260*/  F2FP.F16.F32.PACK_AB R45, RZ, R45 ;  /* 0x0000002dff2d723e */ /* 0x000fe200000000ff */
[----:B------:R-:W-:Y:S01]  /*6270*/  FMUL R55, R55, R88 ;  /* 0x0000005837377220 */ /* 0x000fe20000400000 */
[----:B------:R-:W-:-:S02]  /*6280*/  F2FP.F16.F32.PACK_AB R46, RZ, R46 ;  /* 0x0000002eff2e723e */ /* 0x000fc400000000ff */
[----:B------:R-:W-:Y:S02]  /*6290*/  F2FP.F16.F32.PACK_AB R47, RZ, R47 ;  /* 0x0000002fff2f723e */ /* 0x000fe400000000ff */
[----:B------:R-:W-:Y:S01]  /*62a0*/  F2FP.F16.F32.PACK_AB R48, RZ, R48 ;  /* 0x00000030ff30723e */ /* 0x000fe200000000ff */
[----:B------:R-:W-:Y:S01]  /*62b0*/  @P0 STG.E.U16 desc[UR36][R8.64+0x22], R67 ;  /* 0x0000224308000986 */ /* 0x000fe2000c101524 */
[----:B------:R-:W-:Y:S02]  /*62c0*/  ISETP.GT.AND P0, PT, R3, RZ, P2 ;  /* 0x000000ff0300720c */ /* 0x000fe40001704270 */
[----:B------:R-:W-:Y:S02]  /*62d0*/  F2FP.F16.F32.PACK_AB R49, RZ, R49 ;  /* 0x00000031ff31723e */ /* 0x000fe400000000ff */
[----:B------:R-:W-:Y:S02]  /*62e0*/  F2FP.F16.F32.PACK_AB R50, RZ, R50 ;  /* 0x00000032ff32723e */ /* 0x000fe400000000ff */
[----:B------:R-:W-:-:S02]  /*62f0*/  F2FP.F16.F32.PACK_AB R51, RZ, R51 ;  /* 0x00000033ff33723e */ /* 0x000fc400000000ff */
[----:B------:R-:W-:Y:S02]  /*6300*/  F2FP.F16.F32.PACK_AB R52, RZ, R52 ;  /* 0x00000034ff34723e */ /* 0x000fe400000000ff */
[----:B------:R-:W-:Y:S02]  /*6310*/  F2FP.F16.F32.PACK_AB R53, RZ, R53 ;  /* 0x00000035ff35723e */ /* 0x000fe400000000ff */
[----:B------:R-:W-:Y:S01]  /*6320*/  F2FP.F16.F32.PACK_AB R54, RZ, R54 ;  /* 0x00000036ff36723e */ /* 0x000fe200000000ff */
[----:B0-----:R-:W-:Y:S01]  /*6330*/  @P0 IMAD.MOV.U32 R10, RZ, RZ, R12 ;  /* 0x000000ffff0a0224 */ /* 0x001fe200078e000c */
[----:B------:R-:W-:Y:S01]  /*6340*/  F2FP.F16.F32.PACK_AB R55, RZ, R55 ;  /* 0x00000037ff37723e */ /* 0x000fe200000000ff */
[----:B------:R-:W-:-:S05]  /*6350*/  @P0 IMAD.MOV.U32 R11, RZ, RZ, R13 ;  /* 0x000000ffff0b0224 */ /* 0x000fca00078e000d */
[----:B------:R0:W-:Y:S01]  /*6360*/  @P0 STG.E.U16 desc[UR36][R10.64+0x30], R68 ;  /* 0x000030440a000986 */ /* 0x0001e2000c101524 */
[----:B------:R-:W-:-:S13]  /*6370*/  ISETP.GT.AND P0, PT, R3, RZ, P1 ;  /* 0x000000ff0300720c */ /* 0x000fda0000f04270 */
[----:B0-----:R-:W-:Y:S02]  /*6380*/  @P0 IMAD.MOV.U32 R10, RZ, RZ, R12 ;  /* 0x000000ffff0a0224 */ /* 0x001fe400078e000c */
[----:B------:R-:W-:-:S05]  /*6390*/  @P0 IMAD.MOV.U32 R11, RZ, RZ, R13 ;  /* 0x000000ffff0b0224 */ /* 0x000fca00078e000d */
[----:B------:R0:W-:Y:S01]  /*63a0*/  @P0 STG.E.U16 desc[UR36][R10.64+0x32], R69 ;  /* 0x000032450a000986 */ /* 0x0001e2000c101524 */
[----:B------:R-:W-:Y:S02]  /*63b0*/  ISETP.GT.AND P0, PT, R3, 0x8, P2 ;  /* 0x000000080300780c */ /* 0x000fe40001704270 */
[----:B------:R-:W-:-:S11]  /*63c0*/  ISETP.GT.AND P2, PT, R4, 0x20, PT ;  /* 0x000000200400780c */ /* 0x000fd60003f44270 */
[----:B------:R-:W-:Y:S01]  /*63d0*/  @P0 STG.E.U16 desc[UR36][R8.64+0x30], R70 ;  /* 0x0000304608000986 */ /* 0x000fe2000c101524 */
[----:B------:R-:W-:Y:S02]  /*63e0*/  ISETP.GT.AND P0, PT, R3, 0x8, P1 ;  /* 0x000000080300780c */ /* 0x000fe40000f04270 */
[----:B------:R-:W-:-:S11]  /*63f0*/  ISETP.GT.AND P1, PT, R4, 0x21, PT ;  /* 0x000000210400780c */ /* 0x000fd60003f24270 */
[----:B------:R-:W-:Y:S01]  /*6400*/  @P0 STG.E.U16 desc[UR36][R8.64+0x32], R71 ;  /* 0x0000324708000986 */ /* 0x000fe2000c101524 */
[----:B------:R-:W-:-:S13]  /*6410*/  ISETP.GT.AND P0, PT, R3, RZ, P2 ;  /* 0x000000ff0300720c */ /* 0x000fda0001704270 */
[----:B0-----:R-:W-:Y:S02]  /*6420*/  @P0 IMAD.MOV.U32 R10, RZ, RZ, R12 ;  /* 0x000000ffff0a0224 */ /* 0x001fe400078e000c */
        /* <DEDUP_REMOVED lines=20> */
[----:B------:R-:W-:-:S13]  /*6570*/  ISETP.GT.AND P0, PT, R3, 0x8, P1 ;  /* 0x000000080300780c */ /* 0x000fda0000f04270 */
[----:B------:R-:W-:Y:S01]  /*6580*/  @P0 STG.E.U16 desc[UR36][R8.64+0x50], R78 ;  /* 0x0000504e08000986 */ /* 0x000fe2000c101524 */
[----:B------:R-:W-:-:S13]  /*6590*/  ISETP.GT.AND P0, PT, R3, 0x8, P4 ;  /* 0x000000080300780c */ /* 0x000fda0002704270 */
[----:B------:R-:W-:Y:S01]  /*65a0*/  @P0 STG.E.U16 desc[UR36][R8.64+0x52], R79 ;  /* 0x0000524f08000986 */ /* 0x000fe2000c101524 */
[----:B------:R-:W-:-:S04]  /*65b0*/  ISETP.GT.AND P0, PT, R4, 0x30, PT ;  /* 0x000000300400780c */ /* 0x000fc80003f04270 */
        /* <DEDUP_REMOVED lines=12> */
[----:B------:R-:W-:-:S05]  /*6680*/  IADD3 R14, P1, R57, R8, RZ ;  /* 0x00000008390e7210 */ /* 0x000fca0007f3e0ff */
[----:B------:R-:W-:Y:S01]  /*6690*/  IMAD.X R15, R23, 0x1, R9, P1 ;  /* 0x00000001170f7824 */ /* 0x000fe200008e0609 */
[----:B------:R-:W-:-:S13]  /*66a0*/  ISETP.GT.AND P1, PT, R3, RZ, P2 ;  /* 0x000000ff0300720c */ /* 0x000fda0001724270 */
[----:B------:R-:W-:Y:S01]  /*66b0*/  @P1 STG.E.U16 desc[UR36][R12.64+0x70], R84 ;  /* 0x000070540c001986 */ /* 0x000fe2000c101524 */
[----:B------:R-:W-:-:S05]  /*66c0*/  IADD3 R20, P1, R57, R8, RZ ;  /* 0x0000000839147210 */ /* 0x000fca0007f3e0ff */
[----:B------:R-:W-:Y:S01]  /*66d0*/  IMAD.X R21, R23, 0x1, R9, P1 ;  /* 0x0000000117157824 */ /* 0x000fe200008e0609 */
[----:B0-----:R-:W-:-:S05]  /*66e0*/  IADD3 R10, P1, R57, R12, RZ ;  /* 0x0000000c390a7210 */ /* 0x001fca0007f3e0ff */
[----:B------:R-:W-:Y:S01]  /*66f0*/  IMAD.X R11, R23, 0x1, R13, P1 ;  /* 0x00000001170b7824 */ /* 0x000fe200008e060d */
[----:B------:R-:W-:-:S04]  /*6700*/  ISETP.GT.AND P1, PT, R4, 0x39, PT ;  /* 0x000000390400780c */ /* 0x000fc80003f24270 */
[----:B------:R-:W-:-:S13]  /*6710*/  ISETP.GT.AND P6, PT, R3, RZ, P1 ;  /* 0x000000ff0300720c */ /* 0x000fda0000fc4270 */
[----:B------:R-:W-:Y:S01]  /*6720*/  @P6 STG.E.U16 desc[UR36][R12.64+0x72], R85 ;  /* 0x000072550c006986 */ /* 0x000fe2000c101524 */
[----:B------:R-:W-:-:S13]  /*6730*/  ISETP.GT.AND P6, PT, R3, 0x8, P2 ;  /* 0x000000080300780c */ /* 0x000fda00017c4270 */
[----:B------:R-:W-:Y:S01]  /*6740*/  @P6 STG.E.U16 desc[UR36][R8.64+0x70], R86 ;  /* 0x0000705608006986 */ /* 0x000fe2000c101524 */
[----:B------:R-:W-:-:S13]  /*6750*/  ISETP.GT.AND P6, PT, R3, 0x8, P1 ;  /* 0x000000080300780c */ /* 0x000fda0000fc4270 */
[----:B------:R0:W-:Y:S01]  /*6760*/  @P6 STG.E.U16 desc[UR36][R8.64+0x72], R87 ;  /* 0x0000725708006986 */ /* 0x0001e2000c101524 */
[C---:B------:R-:W-:Y:S02]  /*6770*/  ISETP.GT.AND P6, PT, R3.reuse, 0x80, P5 ;  /* 0x000000800300780c */ /* 0x040fe40002fc4270 */
[----:B------:R-:W-:-:S11]  /*6780*/  ISETP.GT.AND P5, PT, R3, 0x88, P5 ;  /* 0x000000880300780c */ /* 0x000fd60002fa4270 */
[----:B------:R-:W-:Y:S01]  /*6790*/  @P6 STG.E.U16 desc[UR36][R10.64], R24 ;  /* 0x000000180a006986 */ /* 0x000fe2000c101524 */
[----:B------:R-:W-:-:S04]  /*67a0*/  ISETP.GT.AND P6, PT, R4, 0x1, PT ;  /* 0x000000010400780c */ /* 0x000fc80003fc4270 */
[----:B------:R-:W-:-:S13]  /*67b0*/  ISETP.GT.AND P6, PT, R3, 0x80, P6 ;  /* 0x000000800300780c */ /* 0x000fda00037c4270 */
[----:B0-----:R-:W-:Y:S02]  /*67c0*/  @P6 IMAD.MOV.U32 R8, RZ, RZ, R10 ;  /* 0x000000ffff086224 */ /* 0x001fe400078e000a */
[----:B------:R-:W-:-:S05]  /*67d0*/  @P6 IMAD.MOV.U32 R9, RZ, RZ, R11 ;  /* 0x000000ffff096224 */ /* 0x000fca00078e000b */
[----:B------:R0:W-:Y:S01]  /*67e0*/  @P6 STG.E.U16 desc[UR36][R8.64+0x2], R25 ;  /* 0x0000021908006986 */ /* 0x0001e2000c101524 */
[----:B------:R-:W-:-:S03]  /*67f0*/  ISETP.GT.AND P6, PT, R4, 0x1, PT ;  /* 0x000000010400780c */ /* 0x000fc60003fc4270 */
[----:B------:R-:W-:Y:S01]  /*6800*/  @P5 STG.E.U16 desc[UR36][R14.64], R26 ;  /* 0x0000001a0e005986 */ /* 0x000fe2000c101524 */
[----:B------:R-:W-:Y:S02]  /*6810*/  ISETP.GT.AND P5, PT, R3, 0x88, P6 ;  /* 0x000000880300780c */ /* 0x000fe400037a4270 */
[----:B------:R-:W-:-:S11]  /*6820*/  ISETP.GT.AND P6, PT, R4, 0x8, PT ;  /* 0x000000080400780c */ /* 0x000fd60003fc4270 */
[----:B------:R-:W-:Y:S01]  /*6830*/  @P5 STG.E.U16 desc[UR36][R20.64+0x2], R27 ;  /* 0x0000021b14005986 */ /* 0x000fe2000c101524 */
[----:B------:R-:W-:Y:S02]  /*6840*/  ISETP.GT.AND P5, PT, R3, 0x80, P6 ;  /* 0x000000800300780c */ /* 0x000fe400037a4270 */
[----:B------:R-:W-:-:S11]  /*6850*/  ISETP.GT.AND P6, PT, R4, 0x9, PT ;  /* 0x000000090400780c */ /* 0x000fd60003fc4270 */
[----:B0-----:R-:W-:Y:S02]  /*6860*/  @P5 IMAD.MOV.U32 R8, RZ, RZ, R10 ;  /* 0x000000ffff085224 */ /* 0x001fe400078e000a */
[----:B------:R-:W-:-:S05]  /*6870*/  @P5 IMAD.MOV.U32 R9, RZ, RZ, R11 ;  /* 0x000000ffff095224 */ /* 0x000fca00078e000b */
[----:B------:R0:W-:Y:S01]  /*6880*/  @P5 STG.E.U16 desc[UR36][R8.64+0x10], R28 ;  /* 0x0000101c08005986 */ /* 0x0001e2000c101524 */
[----:B------:R-:W-:-:S13]  /*6890*/  ISETP.GT.AND P5, PT, R3, 0x80, P6 ;  /* 0x000000800300780c */ /* 0x000fda00037a4270 */
[----:B0-----:R-:W-:Y:S02]  /*68a0*/  @P5 IMAD.MOV.U32 R8, RZ, RZ, R10 ;  /* 0x000000ffff085224 */ /* 0x001fe400078e000a */
[----:B------:R-:W-:-:S05]  /*68b0*/  @P5 IMAD.MOV.U32 R9, RZ, RZ, R11 ;  /* 0x000000ffff095224 */ /* 0x000fca00078e000b */
[----:B------:R0:W-:Y:S01]  /*68c0*/  @P5 STG.E.U16 desc[UR36][R8.64+0x12], R29 ;  /* 0x0000121d08005986 */ /* 0x0001e2000c101524 */
[----:B------:R-:W-:-:S04]  /*68d0*/  ISETP.GT.AND P5, PT, R4, 0x8, PT ;  /* 0x000000080400780c */ /* 0x000fc80003fa4270 */
[----:B------:R-:W-:-:S13]  /*68e0*/  ISETP.GT.AND P5, PT, R3, 0x88, P5 ;  /* 0x000000880300780c */ /* 0x000fda0002fa4270 */
        /* <DEDUP_REMOVED lines=42> */
[----:B------:R-:W-:Y:S01]  /*6b90*/  @P5 STG.E.U16 desc[UR36][R8.64+0x42], R41 ;  /* 0x0000422908005986 */ /* 0x000fe2000c101524 */
[----:B------:R-:W-:-:S04]  /*6ba0*/  ISETP.GT.AND P5, PT, R4, 0x20, PT ;  /* 0x000000200400780c */ /* 0x000fc80003fa4270 */
[----:B------:R-:W-:-:S13]  /*6bb0*/  ISETP.GT.AND P5, PT, R3, 0x88, P5 ;  /* 0x000000880300780c */ /* 0x000fda0002fa4270 */
[----:B------:R-:W-:Y:S01]  /*6bc0*/  @P5 STG.E.U16 desc[UR36][R6.64+0x40], R42 ;  /* 0x0000402a06005986 */ /* 0x000fe2000c101524 */
[----:B------:R-:W-:Y:S02]  /*6bd0*/  ISETP.GT.AND P5, PT, R3, 0x88, P6 ;  /* 0x000000880300780c */ /* 0x000fe400037a4270 */
[----:B------:R-:W-:-:S11]  /*6be0*/  ISETP.GT.AND P6, PT, R4, 0x28, PT ;  /* 0x000000280400780c */ /* 0x000fd60003fc4270 */
[----:B------:R-:W-:Y:S01]  /*6bf0*/  @P5 STG.E.U16 desc[UR36][R6.64+0x42], R43 ;  /* 0x0000422b06005986 */ /* 0x000fe2000c101524 */
[----:B------:R-:W-:-:S13]  /*6c00*/  ISETP.GT.AND P5, PT, R3, 0x80, P6 ;  /* 0x000000800300780c */ /* 0x000fda00037a4270 */
[----:B------:R-:W-:Y:S02]  /*6c10*/  @P5 IMAD.MOV.U32 R4, RZ, RZ, R10 ;  /* 0x000000ffff045224 */ /* 0x000fe400078e000a */
[----:B------:R-:W-:-:S05]  /*6c20*/  @P5 IMAD.MOV.U32 R5, RZ, RZ, R11 ;  /* 0x000000ffff055224 */ /* 0x000fca00078e000b */
[----:B------:R0:W-:Y:S01]  /*6c30*/  @P5 STG.E.U16 desc[UR36][R4.64+0x50], R44 ;  /* 0x0000502c04005986 */ /* 0x0001e2000c101524 */
[C---:B------:R-:W-:Y:S02]  /*6c40*/  ISETP.GT.AND P5, PT, R3.reuse, 0x80, P4 ;  /* 0x000000800300780c */ /* 0x040fe400027a4270 */
[----:B------:R-:W-:-:S11]  /*6c50*/  ISETP.GT.AND P4, PT, R3, 0x88, P4 ;  /* 0x000000880300780c */ /* 0x000fd60002784270 */
[----:B0-----:R-:W-:Y:S02]  /*6c60*/  @P5 IMAD.MOV.U32 R4, RZ, RZ, R10 ;  /* 0x000000ffff045224 */ /* 0x001fe400078e000a */
[----:B------:R-:W-:-:S05]  /*6c70*/  @P5 IMAD.MOV.U32 R5, RZ, RZ, R11 ;  /* 0x000000ffff055224 */ /* 0x000fca00078e000b */
[----:B------:R0:W-:Y:S01]  /*6c80*/  @P5 STG.E.U16 desc[UR36][R4.64+0x52], R45 ;  /* 0x0000522d04005986 */ /* 0x0001e2000c101524 */
[----:B------:R-:W-:-:S13]  /*6c90*/  ISETP.GT.AND P5, PT, R3, 0x88, P6 ;  /* 0x000000880300780c */ /* 0x000fda00037a4270 */
[----:B0-----:R-:W-:Y:S02]  /*6ca0*/  @P5 IMAD.MOV.U32 R4, RZ, RZ, R6 ;  /* 0x000000ffff045224 */ /* 0x001fe400078e0006 */
[----:B------:R-:W-:-:S05]  /*6cb0*/  @P5 IMAD.MOV.U32 R5, RZ, RZ, R7 ;  /* 0x000000ffff055224 */ /* 0x000fca00078e0007 */
[----:B------:R0:W-:Y:S02]  /*6cc0*/  @P5 STG.E.U16 desc[UR36][R4.64+0x50], R46 ;  /* 0x0000502e04005986 */ /* 0x0001e4000c101524 */
[----:B0-----:R-:W-:Y:S02]  /*6cd0*/  @P4 IMAD.MOV.U32 R4, RZ, RZ, R6 ;  /* 0x000000ffff044224 */ /* 0x001fe400078e0006 */
[----:B------:R-:W-:-:S05]  /*6ce0*/  @P4 IMAD.MOV.U32 R5, RZ, RZ, R7 ;  /* 0x000000ffff054224 */ /* 0x000fca00078e0007 */
[----:B------:R0:W-:Y:S01]  /*6cf0*/  @P4 STG.E.U16 desc[UR36][R4.64+0x52], R47 ;  /* 0x0000522f04004986 */ /* 0x0001e2000c101524 */
[C---:B------:R-:W-:Y:S02]  /*6d00*/  ISETP.GT.AND P4, PT, R3.reuse, 0x80, P0 ;  /* 0x000000800300780c */ /* 0x040fe40000784270 */
[----:B------:R-:W-:-:S11]  /*6d10*/  ISETP.GT.AND P0, PT, R3, 0x88, P0 ;  /* 0x000000880300780c */ /* 0x000fd60000704270 */
        /* <DEDUP_REMOVED lines=9> */
[----:B------:R-:W-:Y:S01]  /*6db0*/  ISETP.GT.AND P2, PT, R3, 0x88, P2 ;  /* 0x000000880300780c */ /* 0x000fe20001744270 */
[----:B0-----:R-:W-:Y:S02]  /*6dc0*/  @P0 IMAD.MOV.U32 R4, RZ, RZ, R6 ;  /* 0x000000ffff040224 */ /* 0x001fe400078e0006 */
[----:B------:R-:W-:-:S05]  /*6dd0*/  @P0 IMAD.MOV.U32 R5, RZ, RZ, R7 ;  /* 0x000000ffff050224 */ /* 0x000fca00078e0007 */
[----:B------:R0:W-:Y:S01]  /*6de0*/  @P0 STG.E.U16 desc[UR36][R4.64+0x60], R50 ;  /* 0x0000603204000986 */ /* 0x0001e2000c101524 */
[C---:B------:R-:W-:Y:S02]  /*6df0*/  ISETP.GT.AND P0, PT, R3.reuse, 0x80, P1 ;  /* 0x000000800300780c */ /* 0x040fe40000f04270 */
[----:B------:R-:W-:Y:S01]  /*6e00*/  ISETP.GT.AND P1, PT, R3, 0x88, P1 ;  /* 0x000000880300780c */ /* 0x000fe20000f24270 */
[----:B0-----:R-:W-:Y:S02]  /*6e10*/  @P3 IMAD.MOV.U32 R4, RZ, RZ, R6 ;  /* 0x000000ffff043224 */ /* 0x001fe400078e0006 */
[----:B------:R-:W-:-:S05]  /*6e20*/  @P3 IMAD.MOV.U32 R5, RZ, RZ, R7 ;  /* 0x000000ffff053224 */ /* 0x000fca00078e0007 */
[----:B------:R0:W-:Y:S02]  /*6e30*/  @P3 STG.E.U16 desc[UR36][R4.64+0x62], R51 ;  /* 0x0000623304003986 */ /* 0x0001e4000c101524 */
[----:B0-----:R-:W-:Y:S02]  /*6e40*/  @P4 IMAD.MOV.U32 R4, RZ, RZ, R10 ;  /* 0x000000ffff044224 */ /* 0x001fe400078e000a */
[----:B------:R-:W-:-:S05]  /*6e50*/  @P4 IMAD.MOV.U32 R5, RZ, RZ, R11 ;  /* 0x000000ffff054224 */ /* 0x000fca00078e000b */
[----:B------:R0:W-:Y:S04]  /*6e60*/  @P4 STG.E.U16 desc[UR36][R4.64+0x70], R52 ;  /* 0x0000703404004986 */ /* 0x0001e8000c101524 */
[----:B------:R1:W-:Y:S01]  /*6e70*/  @P0 STG.E.U16 desc[UR36][R10.64+0x72], R53 ;  /* 0x000072350a000986 */ /* 0x0003e2000c101524 */
[----:B0-----:R-:W-:Y:S02]  /*6e80*/  @P2 IMAD.MOV.U32 R4, RZ, RZ, R6 ;  /* 0x000000ffff042224 */ /* 0x001fe400078e0006 */
[----:B------:R-:W-:-:S05]  /*6e90*/  @P2 IMAD.MOV.U32 R5, RZ, RZ, R7 ;  /* 0x000000ffff052224 */ /* 0x000fca00078e0007 */
[----:B------:R1:W-:Y:S04]  /*6ea0*/  @P2 STG.E.U16 desc[UR36][R4.64+0x70], R54 ;  /* 0x0000703604002986 */ /* 0x0003e8000c101524 */
[----:B------:R1:W-:Y:S02]  /*6eb0*/  @P1 STG.E.U16 desc[UR36][R6.64+0x72], R55 ;  /* 0x0000723706001986 */ /* 0x0003e4000c101524 */
.L_x_158:
[----:B------:R-:W-:Y:S05]  /*6ec0*/  BSYNC B0 ;  /* 0x0000000000007941 */ /* 0x000fea0003800000 */
.L_x_34:
[----:B------:R-:W-:Y:S01]  /*6ed0*/  ULDC UR4, c[0x0][0xc] ;  /* 0x0000030000047ab9 */ /* 0x000fe20000000800 */
[----:B------:R-:W-:Y:S01]  /*6ee0*/  ULDC UR5, c[0x0][0x10] ;  /* 0x0000040000057ab9 */ /* 0x000fe20000000800 */
[----:B------:R-:W2:Y:S01]  /*6ef0*/  LDC R3, c[0x0][0x14] ;  /* 0x00000500ff037b82 */ /* 0x000ea20000000800 */
[----:B------:R-:W-:Y:S01]  /*6f00*/  UIMAD.WIDE.U32 UR4, UR4, UR5, URZ ;  /* 0x00000005040472a5 */ /* 0x000fe2000f8e003f */
[----:B------:R-:W-:Y:S02]  /*6f10*/  IMAD.MOV.U32 R90, RZ, RZ, -0x1 ;  /* 0xffffffffff5a7424 */ /* 0x000fe400078e00ff */
[----:B------:R-:W-:-:S03]  /*6f20*/  IMAD.MOV.U32 R23, RZ, RZ, -0x1 ;  /* 0xffffffffff177424 */ /* 0x000fc600078e00ff */
[----:B--2---:R-:W-:-:S04]  /*6f30*/  IMAD.WIDE.U32 R16, R3, UR4, R16 ;  /* 0x0000000403107c25 */ /* 0x004fc8000f8e0010 */
[----:B------:R-:W-:Y:S01]  /*6f40*/  IMAD R3, R3, UR5, RZ ;  /* 0x0000000503037c24 */ /* 0x000fe2000f8e02ff */
[----:B------:R-:W-:Y:S02]  /*6f50*/  ULDC.64 UR4, c[0x0][0x650] ;  /* 0x0001940000047ab9 */ /* 0x000fe40000000a00 */
[----:B------:R-:W-:Y:S01]  /*6f60*/  ISETP.GE.U32.AND P0, PT, R16, UR4, PT ;  /* 0x0000000410007c0c */ /* 0x000fe2000bf06070 */
[--C-:B------:R-:W-:Y:S01]  /*6f70*/  IMAD.IADD R17, R17, 0x1, R3.reuse ;  /* 0x0000000111117824 */ /* 0x100fe200078e0203 */
[----:B------:R-:W-:-:S04]  /*6f80*/  PRMT R3, RZ, 0x7610, R3 ;  /* 0x00007610ff037816 */ /* 0x000fc80000000003 */
[----:B------:R-:W-:-:S13]  /*6f90*/  ISETP.GE.U32.AND.EX P0, PT, R17, UR5, PT, P0 ;  /* 0x0000000511007c0c */ /* 0x000fda000bf06100 */
[----:B------:R-:W-:Y:S05]  /*6fa0*/  @P0 BRA `(.L_x_159) ;  /* 0x0000000400640947 */ /* 0x000fea0003800000 */
[----:B0-----:R-:W0:Y:S01]  /*6fb0*/  S2R R12, SR_CTAID.X ;  /* 0x00000000000c7919 */ /* 0x001e220000002500 */
[----:B-1----:R-:W1:Y:S01]  /*6fc0*/  LDC.64 R10, c[0x0][0x628] ;  /* 0x00018a00ff0a7b82 */ /* 0x002e620000000a00 */
[----:B------:R-:W-:Y:S01]  /*6fd0*/  ULDC UR4, c[0x0][0x150] ;  /* 0x0000540000047ab9 */ /* 0x000fe20000000800 */
[----:B------:R-:W-:Y:S01]  /*6fe0*/  IMAD.MOV.U32 R8, RZ, RZ, R16 ;  /* 0x000000ffff087224 */ /* 0x000fe200078e0010 */
[----:B------:R-:W2:Y:S01]  /*6ff0*/  S2R R24, SR_CTAID.Y ;  /* 0x0000000000187919 */ /* 0x000ea20000002600 */
[----:B------:R-:W-:-:S04]  /*7000*/  IMAD.MOV.U32 R9, RZ, RZ, R17 ;  /* 0x000000ffff097224 */ /* 0x000fc800078e0011 */
[----:B------:R-:W2:Y:S08]  /*7010*/  LDC R21, c[0x0][0x144] ;  /* 0x00005100ff157b82 */ /* 0x000eb00000000800 */
[----:B------:R-:W2:Y:S08]  /*7020*/  LDC R0, c[0x0][0x630] ;  /* 0x00018c00ff007b82 */ /* 0x000eb00000000800 */
[----:B------:R-:W2:Y:S01]  /*7030*/  LDC.64 R14, c[0x0][0x620] ;  /* 0x00018800ff0e7b82 */ /* 0x000ea20000000a00 */
[----:B-1----:R-:W-:-:S04]  /*7040*/  ISETP.NE.U32.AND P0, PT, R10, RZ, PT ;  /* 0x000000ff0a00720c */ /* 0x002fc80003f05070 */
[----:B------:R-:W-:Y:S02]  /*7050*/  ISETP.NE.AND.EX P0, PT, R11, RZ, PT, P0 ;  /* 0x000000ff0b00720c */ /* 0x000fe40003f05300 */
[----:B0-----:R-:W-:-:S05]  /*7060*/  I2FP.F32.U32 R3, R12 ;  /* 0x0000000c00037245 */ /* 0x001fca0000201000 */
[----:B------:R-:W-:-:S04]  /*7070*/  FMUL R3, R3, UR4 ;  /* 0x0000000403037c20 */ /* 0x000fc80008400000 */
[----:B------:R0:W1:Y:S02]  /*7080*/  F2I.U32.TRUNC.NTZ R20, R3 ;  /* 0x0000000300147305 */ /* 0x000064000020f000 */
[----:B------:R-:W-:Y:S05]  /*7090*/  @!P0 BRA `(.L_x_160) ;  /* 0x0000000000288947 */ /* 0x000fea0003800000 */
[----:B0-----:R-:W0:Y:S02]  /*70a0*/  LDC R3, c[0x0][0x634] ;  /* 0x00018d00ff037b82 */ /* 0x001e240000000800 */
        /* <DEDUP_REMOVED lines=9> */
.L_x_160:
[----:B------:R-:W3:Y:S01]  /*7140*/  LDC.64 R28, c[0x0][0x640] ;  /* 0x00019000ff1c7b82 */ /* 0x000ee20000000a00 */
[-CC-:B--2---:R-:W-:Y:S01]  /*7150*/  SHF.R.U64 R23, R8, R0.reuse, R9.reuse ;  /* 0x0000000008177219 */ /* 0x184fe20000001209 */
[----:B-1----:R-:W-:Y:S01]  /*7160*/  IMAD.MOV R20, RZ, RZ, -R20 ;  /* 0x000000ffff147224 */ /* 0x002fe200078e0a14 */
[----:B------:R-:W-:Y:S01]  /*7170*/  SHF.R.U32.HI R0, RZ, R0, R9 ;  /* 0x00000000ff007219 */ /* 0x000fe20000011609 */
[----:B------:R-:W-:Y:S01]  /*7180*/  ULDC UR4, c[0x0][0x154] ;  /* 0x0000550000047ab9 */ /* 0x000fe20000000800 */
[----:B0-----:R-:W-:Y:S01]  /*7190*/  IADD3 R3, P0, RZ, -R23, RZ ;  /* 0x80000017ff037210 */ /* 0x001fe20007f1e0ff */
[----:B------:R-:W-:Y:S02]  /*71a0*/  IMAD R21, R21, R20, R12 ;  /* 0x0000001415157224 */ /* 0x000fe400078e020c */
[----:B------:R-:W0:Y:S01]  /*71b0*/  LDC R6, c[0x0][0x618] ;  /* 0x00018600ff067b82 */ /* 0x000e220000000800 */
[----:B------:R-:W-:Y:S02]  /*71c0*/  IMAD.MOV.U32 R7, RZ, RZ, 0x1 ;  /* 0x00000001ff077424 */ /* 0x000fe400078e00ff */
[----:B------:R-:W-:-:S04]  /*71d0*/  IMAD.X R5, RZ, RZ, ~R0, P0 ;  /* 0x000000ffff057224 */ /* 0x000fc800000e0e00 */
[-C--:B------:R-:W-:Y:S01]  /*71e0*/  IMAD R0, R5, R14.reuse, RZ ;  /* 0x0000000e05007224 */ /* 0x080fe200078e02ff */
[----:B------:R-:W1:Y:S01]  /*71f0*/  LDC R8, c[0x0][0x608] ;  /* 0x00018200ff087b82 */ /* 0x000e620000000800 */
[----:B------:R-:W-:-:S04]  /*7200*/  IMAD.WIDE.U32 R4, R3, R14, R16 ;  /* 0x0000000e03047225 */ /* 0x000fc800078e0010 */
[----:B------:R-:W-:Y:S01]  /*7210*/  IMAD R3, R3, R15, R0 ;  /* 0x0000000f03037224 */ /* 0x000fe200078e0200 */
[----:B------:R-:W-:Y:S02]  /*7220*/  I2FP.F32.U32 R0, R24 ;  /* 0x0000001800007245 */ /* 0x000fe40000201000 */
[----:B------:R-:W2:Y:S01]  /*7230*/  LDC R26, c[0x0][0x658] ;  /* 0x00019600ff1a7b82 */ /* 0x000ea20000000800 */
[----:B------:R-:W-:Y:S01]  /*7240*/  IMAD.IADD R3, R5, 0x1, R3 ;  /* 0x0000000105037824 */ /* 0x000fe200078e0203 */
[----:B---3--:R-:W-:Y:S01]  /*7250*/  ISETP.NE.U32.AND P0, PT, R28, RZ, PT ;  /* 0x000000ff1c00720c */ /* 0x008fe20003f05070 */
[----:B------:R-:W-:Y:S01]  /*7260*/  FMUL R0, R0, UR4 ;  /* 0x0000000400007c20 */ /* 0x000fe20008400000 */
[----:B------:R-:W-:Y:S02]  /*7270*/  IMAD.MOV.U32 R5, RZ, RZ, -0x1 ;  /* 0xffffffffff057424 */ /* 0x000fe400078e00ff */
[----:B------:R-:W-:Y:S01]  /*7280*/  ISETP.NE.AND.EX P0, PT, R29, RZ, PT, P0 ;  /* 0x000000ff1d00720c */ /* 0x000fe20003f05300 */
[----:B------:R3:W2:Y:S01]  /*7290*/  F2I.U32.TRUNC.NTZ R13, R0 ;  /* 0x00000000000d7305 */ /* 0x0006a2000020f000 */
[----:B------:R-:W3:Y:S01]  /*72a0*/  LDC R15, c[0x0][0x148] ;  /* 0x00005200ff0f7b82 */ /* 0x000ee20000000800 */
[----:B0-----:R-:W-:-:S02]  /*72b0*/  SHF.R.U64 R12, R4, R6, R3 ;  /* 0x00000006040c7219 */ /* 0x001fc40000001203 */
[----:B------:R-:W-:-:S05]  /*72c0*/  SHF.R.U32.HI R3, RZ, R6, R3 ;  /* 0x00000006ff037219 */ /* 0x000fca0000011603 */
[----:B------:R-:W0:Y:S01]  /*72d0*/  LDC R20, c[0x0][0x600] ;  /* 0x00018000ff147b82 */ /* 0x000e220000000800 */
[-CC-:B-1----:R-:W-:Y:S02]  /*72e0*/  SHF.R.U64 R10, R12, R8.reuse, R3.reuse ;  /* 0x000000080c0a7219 */ /* 0x182fe40000001203 */
[----:B------:R-:W-:-:S05]  /*72f0*/  SHF.R.U32.HI R3, RZ, R8, R3 ;  /* 0x00000008ff037219 */ /* 0x000fca0000011603 */
[----:B------:R-:W1:Y:S01]  /*7300*/  LDC R27, c[0x0][0x648] ;  /* 0x00019200ff1b7b82 */ /* 0x000e620000000800 */
[-C--:B--2---:R-:W-:Y:S02]  /*7310*/  SHF.L.U32 R4, R5, R26.reuse, RZ ;  /* 0x0000001a05047219 */ /* 0x084fe400000006ff */
[-CC-:B------:R-:W-:Y:S02]  /*7320*/  SHF.R.U64 R14, R10, R26.reuse, R3.reuse ;  /* 0x0000001a0a0e7219 */ /* 0x180fe40000001203 */
[----:B------:R-:W-:Y:S02]  /*7330*/  SHF.R.U32.HI R5, RZ, R26, R3 ;  /* 0x0000001aff057219 */ /* 0x000fe40000011603 */
[----:B------:R-:W-:Y:S01]  /*7340*/  LOP3.LUT R25, RZ, R4, RZ, 0x33, !PT ;  /* 0x00000004ff197212 */ /* 0x000fe200078e33ff */
[----:B------:R-:W2:Y:S01]  /*7350*/  LDC R30, c[0x0][0x638] ;  /* 0x00018e00ff1e7b82 */ /* 0x000ea20000000800 */
[----:B------:R-:W-:Y:S01]  /*7360*/  SHF.L.U32 R26, R7, R26, RZ ;  /* 0x0000001a071a7219 */ /* 0x000fe200000006ff */
[----:B------:R-:W-:-:S06]  /*7370*/  IMAD.MOV.U32 R4, RZ, RZ, R14 ;  /* 0x000000ffff047224 */ /* 0x000fcc00078e000e */
[----:B------:R-:W0:Y:S01]  /*7380*/  LDC R31, c[0x0][0x610] ;  /* 0x00018400ff1f7b82 */ /* 0x000e220000000800 */
        /* <DEDUP_REMOVED lines=11> */
.L_x_161:
[----:B------:R-:W-:Y:S01]  /*7440*/  ISETP.NE.AND P0, PT, R2, 0x1, PT ;  /* 0x000000010200780c */ /* 0x000fe20003f05270 */
[----:B0-----:R-:W-:Y:S01]  /*7450*/  VIADD R7, R20, 0xffffffff ;  /* 0xffffffff14077836 */ /* 0x001fe20000000000 */
[----:B-1-3--:R-:W-:Y:S01]  /*7460*/  SHF.R.U64 R0, R4, R27, R5 ;  /* 0x0000001b04007219 */ /* 0x00afe20000001205 */
[----:B------:R-:W-:Y:S01]  /*7470*/  IMAD.MOV R13, RZ, RZ, -R13 ;  /* 0x000000ffff0d7224 */ /* 0x000fe200078e0a0d */
[----:B------:R-:W-:Y:S01]  /*7480*/  LOP3.LUT R5, R10, R25, RZ, 0xc0, !PT ;  /* 0x000000190a057212 */ /* 0x000fe200078ec0ff */
[----:B------:R-:W-:Y:S01]  /*7490*/  IMAD.MOV.U32 R4, RZ, RZ, 0x1 ;  /* 0x00000001ff047424 */ /* 0x000fe200078e00ff */
[----:B------:R-:W-:Y:S01]  /*74a0*/  LOP3.LUT R12, R12, R7, RZ, 0xc0, !PT ;  /* 0x000000070c0c7212 */ /* 0x000fe200078ec0ff */
[----:B------:R-:W-:Y:S02]  /*74b0*/  IMAD.MOV R3, RZ, RZ, -R0 ;  /* 0x000000ffff037224 */ /* 0x000fe400078e0a00 */
[----:B------:R-:W-:Y:S02]  /*74c0*/  IMAD R0, R26, R0, R5 ;  /* 0x000000001a007224 */ /* 0x000fe400078e0205 */
[----:B--2---:R-:W-:-:S02]  /*74d0*/  IMAD R3, R3, R30, R14 ;  /* 0x0000001e03037224 */ /* 0x004fc400078e020e */
[----:B------:R-:W-:Y:S02]  /*74e0*/  @P0 IMAD R21, R15, R13, R24 ;  /* 0x0000000d0f150224 */ /* 0x000fe400078e0218 */
[----:B------:R-:W-:Y:S01]  /*74f0*/  IMAD R5, R3, R20, R12 ;  /* 0x0000001403057224 */ /* 0x000fe200078e020c */
[----:B------:R-:W-:Y:S01]  /*7500*/  PRMT R3, R4, 0x7610, R3 ;  /* 0x0000761004037816 */ /* 0x000fe20000000003 */
[----:B------:R-:W-:-:S05]  /*7510*/  IMAD R0, R0, R31, R21 ;  /* 0x0000001f00007224 */ /* 0x000fca00078e0215 */
[----:B------:R-:W-:Y:S02]  /*7520*/  SEL R90, R5, R0, !P0 ;  /* 0x00000000055a7207 */ /* 0x000fe40004000000 */
[----:B------:R-:W-:-:S07]  /*7530*/  SEL R0, R0, R5, !P0 ;  /* 0x0000000500007207 */ /* 0x000fce0004000000 */
.L_x_159:
[----:B------:R-:W-:Y:S01]  /*7540*/  LOP3.LUT P0, RZ, R3, 0xff, RZ, 0xc0, !PT ;  /* 0x000000ff03ff7812 */ /* 0x000fe2000780c0ff */
[----:B------:R-:W-:-:S12]  /*7550*/  IMAD.MOV.U32 R98, RZ, RZ, R0 ;  /* 0x000000ffff627224 */ /* 0x000fd800078e0000 */
[----:B------:R-:W-:Y:S05]  /*7560*/  @P0 BRA `(.L_x_162) ;  /* 0xffffff9c00040947 */ /* 0x000fea000383ffff */
[----:B------:R-:W-:Y:S05]  /*7570*/  EXIT ;  /* 0x000000000000794d */ /* 0x000fea0003800000 */
.L_x_7:
[----:B0-----:R-:W-:Y:S01]  /*7580*/  ULDC.64 UR4, c[0x0][0x650] ;  /* 0x0001940000047ab9 */ /* 0x001fe20000000a00 */
        /* <DEDUP_REMOVED lines=25> */
.L_x_164:
[----:B------:R-:W0:Y:S01]  /*7720*/  LDC.64 R28, c[0x0][0x640] ;  /* 0x00019000ff1c7b82 */ /* 0x000e220000000a00 */
[-CC-:B------:R-:W-:Y:S01]  /*7730*/  SHF.R.U64 R22, R12, R6.reuse, R13.reuse ;  /* 0x000000060c167219 */ /* 0x180fe2000000120d */
[----:B------:R-:W-:Y:S01]  /*7740*/  IMAD.MOV.U32 R30, RZ, RZ, 0x1 ;  /* 0x00000001ff1e7424 */ /* 0x000fe200078e00ff */
[----:B------:R-:W-:Y:S02]  /*7750*/  SHF.R.U32.HI R6, RZ, R6, R13 ;  /* 0x00000006ff067219 */ /* 0x000fe4000001160d */
        /* <DEDUP_REMOVED lines=8> */
[----:B------:R-:W-:Y:S01]  /*77e0*/  IMAD.IADD R9, R9, 0x1, R11 ;  /* 0x0000000109097824 */ /* 0x000fe200078e020b */
[----:B0-----:R-:W-:-:S04]  /*77f0*/  ISETP.NE.U32.AND P0, PT, R28, RZ, PT ;  /* 0x000000ff1c00720c */ /* 0x001fc80003f05070 */
[----:B------:R-:W-:Y:S02]  /*7800*/  ISETP.NE.AND.EX P0, PT, R29, RZ, PT, P0 ;  /* 0x000000ff1d00720c */ /* 0x000fe40003f05300 */
[----:B------:R-:W0:Y:S01]  /*7810*/  LDC R20, c[0x0][0x600] ;  /* 0x00018000ff147b82 */ /* 0x000e220000000800 */
[-CC-:B-1----:R-:W-:Y:S01]  /*7820*/  SHF.R.U64 R14, R8, R10.reuse, R9.reuse ;  /* 0x0000000a080e7219 */ /* 0x182fe20000001209 */
[----:B------:R-:W-:Y:S01]  /*7830*/  IMAD.MOV.U32 R8, RZ, RZ, -0x1 ;  /* 0xffffffffff087424 */ /* 0x000fe200078e00ff */
[----:B------:R-:W-:-:S05]  /*7840*/  SHF.R.U32.HI R9, RZ, R10, R9 ;  /* 0x0000000aff097219 */ /* 0x000fca0000011609 */
[----:B------:R-:W1:Y:S01]  /*7850*/  LDC R24, c[0x0][0x648] ;  /* 0x00019200ff187b82 */ /* 0x000e620000000800 */
[-CC-:B--2---:R-:W-:Y:S02]  /*7860*/  SHF.R.U64 R23, R14, R12.reuse, R9.reuse ;  /* 0x0000000c0e177219 */ /* 0x184fe40000001209 */
[----:B------:R-:W-:-:S05]  /*7870*/  SHF.R.U32.HI R6, RZ, R12, R9 ;  /* 0x0000000cff067219 */ /* 0x000fca0000011609 */
[----:B------:R-:W2:Y:S01]  /*7880*/  LDC R26, c[0x0][0x638] ;  /* 0x00018e00ff1a7b82 */ /* 0x000ea20000000800 */
[-C--:B---3--:R-:W-:Y:S02]  /*7890*/  SHF.L.U32 R8, R8, R27.reuse, RZ ;  /* 0x0000001b08087219 */ /* 0x088fe400000006ff */
[-CC-:B------:R-:W-:Y:S02]  /*78a0*/  SHF.R.U64 R25, R23, R27.reuse, R6.reuse ;  /* 0x0000001b17197219 */ /* 0x180fe40000001206 */
[----:B------:R-:W-:Y:S02]  /*78b0*/  LOP3.LUT R32, RZ, R8, RZ, 0x33, !PT ;  /* 0x00000008ff207212 */ /* 0x000fe400078e33ff */
[----:B------:R-:W-:Y:S01]  /*78c0*/  SHF.R.U32.HI R9, RZ, R27, R6 ;  /* 0x0000001bff097219 */ /* 0x000fe20000011606 */
[----:B------:R-:W3:Y:S01]  /*78d0*/  LDC R31, c[0x0][0x610] ;  /* 0x00018400ff1f7b82 */ /* 0x000ee20000000800 */
[----:B------:R-:W-:Y:S01]  /*78e0*/  IMAD.MOV.U32 R8, RZ, RZ, R25 ;  /* 0x000000ffff087224 */ /* 0x000fe200078e0019 */
[----:B------:R-:W-:Y:S06]  /*78f0*/  @!P0 BRA `(.L_x_165) ;  /* 0x0000000000288947 */ /* 0x000fec0003800000 */
        /* <DEDUP_REMOVED lines=10> */
.L_x_165:
[----:B------:R-:W-:Y:S02]  /*79a0*/  ISETP.NE.AND P0, PT, R2, 0x1, PT ;  /* 0x000000010200780c */ /* 0x000fe40003f05270 */
[----:B-1----:R-:W-:Y:S01]  /*79b0*/  SHF.R.U64 R6, R8, R24, R9 ;  /* 0x0000001808067219 */ /* 0x002fe20000001209 */
[----:B0-----:R-:W-:Y:S01]  /*79c0*/  VIADD R9, R20, 0xffffffff ;  /* 0xffffffff14097836 */ /* 0x001fe20000000000 */
[----:B------:R-:W-:Y:S02]  /*79d0*/  SHF.L.U32 R30, R30, R27, RZ ;  /* 0x0000001b1e1e7219 */ /* 0x000fe400000006ff */
[----:B------:R-:W-:Y:S01]  /*79e0*/  LOP3.LUT R5, R23, R32, RZ, 0xc0, !PT ;  /* 0x0000002017057212 */ /* 0x000fe200078ec0ff */
[----:B------:R-:W-:-:S04]  /*79f0*/  IMAD.MOV R8, RZ, RZ, -R6 ;  /* 0x000000ffff087224 */ /* 0x000fc800078e0a06 */
[----:B------:R-:W-:Y:S01]  /*7a00*/  IMAD R6, R30, R6, R5 ;  /* 0x000000061e067224 */ /* 0x000fe200078e0205 */
[----:B------:R-:W-:Y:S01]  /*7a10*/  LOP3.LUT R5, R14, R9, RZ, 0xc0, !PT ;  /* 0x000000090e057212 */ /* 0x000fe200078ec0ff */
[----:B------:R-:W-:Y:S02]  /*7a20*/  @P0 IMAD R3, R7, R21, R4 ;  /* 0x0000001507030224 */ /* 0x000fe400078e0204 */
[----:B--2---:R-:W-:Y:S02]  /*7a30*/  IMAD R4, R8, R26, R25 ;  /* 0x0000001a08047224 */ /* 0x004fe400078e0219 */
[----:B---3--:R-:W-:Y:S02]  /*7a40*/  IMAD R3, R6, R31, R3 ;  /* 0x0000001f06037224 */ /* 0x008fe400078e0203 */
[----:B------:R-:W-:Y:S02]  /*7a50*/  IMAD R4, R4, R20, R5 ;  /* 0x0000001404047224 */ /* 0x000fe400078e0205 */
[----:B------:R-:W-:-:S02]  /*7a60*/  IMAD.MOV.U32 R8, RZ, RZ, 0x1 ;  /* 0x00000001ff087424 */ /* 0x000fc400078e00ff */
[----:B------:R-:W-:Y:S01]  /*7a70*/  IMAD.MOV.U32 R6, RZ, RZ, R22 ;  /* 0x000000ffff067224 */ /* 0x000fe200078e0016 */
[----:B------:R-:W-:Y:S02]  /*7a80*/  SEL R13, R4, R3, !P0 ;  /* 0x00000003040d7207 */ /* 0x000fe40004000000 */
[----:B------:R-:W-:-:S07]  /*7a90*/  SEL R20, R3, R4, !P0 ;  /* 0x0000000403147207 */ /* 0x000fce0004000000 */
.L_x_163:
[----:B------:R-:W-:-:S08]  /*7aa0*/  NOP ;  /* 0x0000000000007918 */ /* 0x000fd00000000000 */
[----:B------:R-:W0:-:S00]  /*7ab0*/  USETMAXREG.DEALLOC.CTAPOOL 0x28 ;  /* 0x00000028000079c8 */ /* 0x000e0000080e0500 */
[----:B0-----:R-:W-:-:S13]  /*7ac0*/  ISETP.NE.AND P0, PT, R0, RZ, PT ;  /* 0x000000ff0000720c */ /* 0x001fda0003f05270 */
[----:B------:R-:W-:Y:S05]  /*7ad0*/  @P0 EXIT ;  /* 0x000000000000094d */ /* 0x000fea0003800000 */
[----:B------:R-:W-:Y:S01]  /*7ae0*/  LOP3.LUT P0, RZ, R8, 0xff, RZ, 0xc0, !PT ;  /* 0x000000ff08ff7812 */ /* 0x000fe2000780c0ff */
[----:B------:R-:W-:Y:S02]  /*7af0*/  IMAD.MOV.U32 R0, RZ, RZ, 0x1 ;  /* 0x00000001ff007424 */ /* 0x000fe400078e00ff */
[----:B------:R-:W-:-:S10]  /*7b00*/  IMAD.MOV.U32 R3, RZ, RZ, RZ ;  /* 0x000000ffff037224 */ /* 0x000fd400078e00ff */
[----:B------:R-:W-:Y:S05]  /*7b10*/  @!P0 BRA `(.L_x_166) ;  /* 0x0000000c00408947 */ /* 0x000fea0003800000 */
[----:B------:R-:W0:Y:S01]  /*7b20*/  LDC R0, c[0x0][0x28c] ;  /* 0x0000a300ff007b82 */ /* 0x000e220000000800 */
[----:B------:R-:W-:Y:S01]  /*7b30*/  ULDC UR5, c[0x0][0x658] ;  /* 0x0001960000057ab9 */ /* 0x000fe20000000800 */
[----:B------:R-:W-:Y:S01]  /*7b40*/  UMOV UR7, 0xffffffff ;  /* 0xffffffff00077882 */ /* 0x000fe20000000000 */
[----:B------:R-:W-:Y:S01]  /*7b50*/  ULDC UR6, c[0x0][0xc] ;  /* 0x0000030000067ab9 */ /* 0x000fe20000000800 */
[----:B------:R-:W-:Y:S01]  /*7b60*/  USHF.L.U32 UR8, UR7, UR5, URZ ;  /* 0x0000000507087299 */ /* 0x000fe2000800063f */
[----:B------:R-:W-:Y:S01]  /*7b70*/  BSSY B0, `(.L_x_166) ;  /* 0x00000ca000007945 */ /* 0x000fe20003800000 */
[----:B------:R-:W-:Y:S01]  /*7b80*/  UMOV UR9, 0x1 ;  /* 0x0000000100097882 */ /* 0x000fe20000000000 */
[----:B------:R-:W-:Y:S01]  /*7b90*/  ULDC UR7, c[0x0][0x10] ;  /* 0x0000040000077ab9 */ /* 0x000fe20000000800 */
[----:B------:R-:W1:Y:S01]  /*7ba0*/  S2UR UR10, SR_CgaCtaId ;  /* 0x00000000000a79c3 */ /* 0x000e620000008800 */
[----:B------:R-:W-:Y:S01]  /*7bb0*/  UIMAD.WIDE.U32 UR6, UR6, UR7, URZ ;  /* 0x00000007060672a5 */ /* 0x000fe2000f8e003f */
[----:B------:R-:W-:Y:S01]  /*7bc0*/  IMAD.MOV.U32 R9, RZ, RZ, 0x1 ;  /* 0x00000001ff097424 */ /* 0x000fe200078e00ff */
[----:B------:R-:W-:Y:S01]  /*7bd0*/  USHF.L.U32 UR18, UR9, UR5, URZ ;  /* 0x0000000509127299 */ /* 0x000fe2000800063f */
[----:B------:R-:W-:Y:S01]  /*7be0*/  LOP3.LUT R8, R19, 0x2, RZ, 0xfc, !PT ;  /* 0x0000000213087812 */ /* 0x000fe200078efcff */
[----:B------:R-:W-:Y:S01]  /*7bf0*/  ULDC UR4, c[0x0][0x600] ;  /* 0x0001800000047ab9 */ /* 0x000fe20000000800 */
[----:B------:R-:W-:Y:S01]  /*7c00*/  ULDC UR5, c[0x0][0x14] ;  /* 0x0000050000057ab9 */ /* 0x000fe20000000800 */
[----:B------:R-:W-:-:S02]  /*7c10*/  UIADD3 UR4, UR4, -0x1, URZ ;  /* 0xffffffff04047890 */ /* 0x000fc4000fffe03f */
[----:B------:R-:W-:Y:S02]  /*7c20*/  UIMAD.WIDE.U32 UR22, UR6, UR5, URZ ;  /* 0x00000005061672a5 */ /* 0x000fe4000f8e003f */
[----:B------:R-:W-:Y:S02]  /*7c30*/  UIMAD UR13, UR7, UR5, URZ ;  /* 0x00000005070d72a4 */ /* 0x000fe4000f8e023f */
[----:B------:R-:W-:Y:S02]  /*7c40*/  ULOP3.LUT UR17, URZ, UR8, URZ, 0x33, !UPT ;  /* 0x000000083f117292 */ /* 0x000fe4000f8e333f */
[----:B------:R-:W-:Y:S01]  /*7c50*/  UIADD3 UR13, UR23, UR13, URZ ;  /* 0x0000000d170d7290 */ /* 0x000fe2000fffe03f */
[----:B0-----:R-:W-:Y:S01]  /*7c60*/  VIADD R0, R0, 0x3f ;  /* 0x0000003f00007836 */ /* 0x001fe20000000000 */
[----:B------:R-:W-:-:S04]  /*7c70*/  ULDC.64 UR24, c[0x0][0x198] ;  /* 0x0000660000187ab9 */ /* 0x000fc80000000a00 */
[----:B------:R-:W-:Y:S01]  /*7c80*/  SHF.R.S32.HI R3, RZ, 0x1f, R0 ;  /* 0x0000001fff037819 */ /* 0x000fe20000011400 */
[----:B-1----:R-:W-:-:S03]  /*7c90*/  IMAD.U32 R11, RZ, RZ, UR10 ;  /* 0x0000000aff0b7e24 */ /* 0x002fc6000f8e00ff */
[----:B------:R-:W-:Y:S01]  /*7ca0*/  LEA.HI R3, R3, R0, RZ, 0x6 ;  /* 0x0000000003037211 */ /* 0x000fe200078f30ff */
[----:B------:R-:W-:-:S03]  /*7cb0*/  IMAD.MOV.U32 R0, RZ, RZ, 0x1 ;  /* 0x00000001ff007424 */ /* 0x000fc600078e00ff */
[----:B------:R-:W-:Y:S01]  /*7cc0*/  SHF.R.S32.HI R10, RZ, 0x6, R3 ;  /* 0x00000006ff0a7819 */ /* 0x000fe20000011403 */
[----:B------:R-:W-:-:S04]  /*7cd0*/  IMAD.MOV.U32 R3, RZ, RZ, RZ ;  /* 0x000000ffff037224 */ /* 0x000fc800078e00ff */
[----:B------:R-:W-:-:S07]  /*7ce0*/  VIADD R12, R10, 0x1 ;  /* 0x000000010a0c7836 */ /* 0x000fce0000000000 */
.L_x_177:
[----:B------:R-:W-:-:S03]  /*7cf0*/  UMOV UR5, 0xffffffff ;  /* 0xffffffff00057882 */ /* 0x000fc60000000000 */
[----:B------:R-:W-:Y:S05]  /*7d00*/  BRA.DIV UR5, `(.L_x_167) ;  /* 0x0000000e05887947 */ /* 0x000fea000b800000 */
[----:B------:R-:W-:-:S13]  /*7d10*/  ELECT P6, URZ, PT ;  /* 0x00000000003f782f */ /* 0x000fda00038c0000 */
.L_x_187:
[----:B------:R-:W0:Y:S01]  /*7d20*/  LDC R4, c[0x0][0x28c] ;  /* 0x0000a300ff047b82 */ /* 0x000e220000000800 */
[----:B------:R-:W-:Y:S01]  /*7d30*/  BSSY B1, `(.L_x_168) ;  /* 0x000003b000017945 */ /* 0x000fe20003800000 */
[----:B0-----:R-:W-:-:S13]  /*7d40*/  ISETP.LT.OR P6, PT, R4, 0x1, !P6 ;  /* 0x000000010400780c */ /* 0x001fda00077c1670 */
[----:B------:R-:W-:Y:S05]  /*7d50*/  @P6 BRA `(.L_x_169) ;  /* 0x0000000000e06947 */ /* 0x000fea0003800000 */
[----:B------:R-:W-:Y:S02]  /*7d60*/  IMAD R20, R20, 0x2, R11 ;  /* 0x0000000214147824 */ /* 0x000fe400078e020b */
[----:B------:R-:W-:Y:S02]  /*7d70*/  IMAD.SHL.U32 R21, R13, 0x40, RZ ;  /* 0x000000400d157824 */ /* 0x000fe400078e00ff */
[----:B------:R-:W-:Y:S02]  /*7d80*/  IMAD.MOV.U32 R22, RZ, RZ, RZ ;  /* 0x000000ffff167224 */ /* 0x000fe400078e00ff */
[----:B------:R-:W-:Y:S02]  /*7d90*/  IMAD.MOV.U32 R4, RZ, RZ, R12 ;  /* 0x000000ffff047224 */ /* 0x000fe400078e000c */
[----:B------:R-:W-:Y:S02]  /*7da0*/  IMAD.MOV.U32 R5, RZ, RZ, R0 ;  /* 0x000000ffff057224 */ /* 0x000fe400078e0000 */
[----:B------:R-:W-:-:S02]  /*7db0*/  IMAD.MOV.U32 R14, RZ, RZ, R3 ;  /* 0x000000ffff0e7224 */ /* 0x000fc400078e0003 */
[----:B------:R-:W-:-:S07]  /*7dc0*/  IMAD.SHL.U32 R15, R20, 0x80, RZ ;  /* 0x00000080140f7824 */ /* 0x000fce00078e00ff */
.L_x_172:
[----:B------:R-:W0:Y:S01]  /*7dd0*/  S2UR UR5, SR_CgaCtaId ;  /* 0x00000000000579c3 */ /* 0x000e220000008800 */
[----:B------:R-:W-:Y:S02]  /*7de0*/  MOV R20, 0x400 ;  /* 0x0000040000147802 */ /* 0x000fe40000000f00 */
[----:B------:R-:W-:Y:S02]  /*7df0*/  SHF.L.U32 R7, R5, 0x1f, RZ ;  /* 0x0000001f05077819 */ /* 0x000fe400000006ff */
[----:B------:R-:W-:-:S13]  /*7e00*/  LOP3.LUT P1, RZ, R18, 0x7f, RZ, 0xc0, !PT ;  /* 0x0000007f12ff7812 */ /* 0x000fda000782c0ff */
[----:B------:R-:W1:Y:S01]  /*7e10*/  @!P1 LDC R13, c[0x0][0x500] ;  /* 0x00014000ff0d9b82 */ /* 0x000e620000000800 */
[----:B0-----:R-:W-:-:S05]  /*7e20*/  IMAD.U32 R11, RZ, RZ, UR5 ;  /* 0x00000005ff0b7e24 */ /* 0x001fca000f8e00ff */
[----:B------:R-:W-:-:S05]  /*7e30*/  LEA R23, R11, R20, 0x18 ;  /* 0x000000140b177211 */ /* 0x000fca00078ec0ff */
[----:B------:R-:W-:-:S04]  /*7e40*/  IMAD R20, R14, 0x8, R23 ;  /* 0x000000080e147824 */ /* 0x000fc800078e0217 */
[----:B------:R-:W0:Y:S02]  /*7e50*/  SYNCS.PHASECHK.TRANS64.TRYWAIT P0, [R20+URZ+0x18], R7 ;  /* 0x00001807140075a7 */ /* 0x000e24000800017f */
[----:B01----:R-:W-:Y:S05]  /*7e60*/  @!P0 BRA `(.L_x_170) ;  /* 0x0000000c00508947 */ /* 0x003fea0003800000 */
.L_x_188:
[----:B0-----:R-:W-:Y:S01]  /*7e70*/  PRMT R7, R8, 0x9910, RZ ;  /* 0x0000991008077816 */ /* 0x001fe200000000ff */
[----:B------:R0:W-:Y:S03]  /*7e80*/  @!P1 SYNCS.ARRIVE.TRANS64 RZ, [R20+URZ], R13 ;  /* 0x0000000d14ff99a7 */ /* 0x0001e6000800003f */
[----:B------:R-:W-:-:S13]  /*7e90*/  ISETP.NE.AND P0, PT, R7, 0x2, PT ;  /* 0x000000020700780c */ /* 0x000fda0003f05270 */
[----:B0-----:R-:W-:Y:S05]  /*7ea0*/  @P0 BRA `(.L_x_171) ;  /* 0x0000000000040947 */ /* 0x001fea0003800000 */
[----:B------:R-:W-:Y:S01]  /*7eb0*/  BPT.TRAP 0x1 ;  /* 0x000000040000795c */ /* 0x000fe20000300000 */
.L_x_171:
[----:B------:R-:W-:Y:S01]  /*7ec0*/  IMAD R7, R14, 0x2, R11 ;  /* 0x000000020e077824 */ /* 0x000fe200078e020b */
[----:B------:R-:W-:Y:S01]  /*7ed0*/  R2UR UR9, R20 ;  /* 0x00000000140972ca */ /* 0x000fe200000e0000 */
[----:B------:R-:W-:Y:S01]  /*7ee0*/  VIADD R4, R4, 0xffffffff ;  /* 0xffffffff04047836 */ /* 0x000fe20000000000 */
[----:B------:R-:W-:Y:S01]  /*7ef0*/  UIADD3 UR6, UP0, UR24, 0xf0, URZ ;  /* 0x000000f018067890 */ /* 0x000fe2000ff1e03f */
[----:B------:R-:W-:Y:S01]  /*7f00*/  IMAD.SHL.U32 R7, R7, 0x2000, RZ ;  /* 0x0000200007077824 */ /* 0x000fe200078e00ff */
[----:B------:R-:W-:Y:S01]  /*7f10*/  R2UR UR11, R15 ;  /* 0x000000000f0b72ca */ /* 0x000fe200000e0000 */
[----:B------:R-:W-:Y:S01]  /*7f20*/  UIADD3 UR26, UP1, UR24, 0x1f0, URZ ;  /* 0x000001f0181a7890 */ /* 0x000fe2000ff3e03f */
[----:B------:R-:W-:Y:S01]  /*7f30*/  R2UR UR10, R22 ;  /* 0x00000000160a72ca */ /* 0x000fe200000e0000 */
[--C-:B------:R-:W-:Y:S01]  /*7f40*/  IMAD R7, R7, 0x2, R23.reuse ;  /* 0x0000000207077824 */ /* 0x100fe200078e0217 */
[----:B------:R-:W-:Y:S01]  /*7f50*/  R2UR UR12, R6 ;  /* 0x00000000060c72ca */ /* 0x000fe200000e0000 */
[C---:B------:R-:W-:Y:S01]  /*7f60*/  IMAD R23, R14.reuse, 0x2000, R23 ;  /* 0x000020000e177824 */ /* 0x040fe200078e0217 */
[----:B------:R-:W-:Y:S01]  /*7f70*/  R2UR UR19, R21 ;  /* 0x00000000151372ca */ /* 0x000fe200000e0000 */
[----:B------:R-:W-:Y:S01]  /*7f80*/  UIADD3.X UR7, URZ, UR25, URZ, UP0, !UPT ;  /* 0x000000193f077290 */ /* 0x000fe200087fe43f */
[----:B------:R-:W-:Y:S01]  /*7f90*/  R2UR UR5, R7 ;  /* 0x00000000070572ca */ /* 0x000fe200000e0000 */
[----:B------:R-:W-:Y:S01]  /*7fa0*/  VIADD R14, R14, 0x1 ;  /* 0x000000010e0e7836 */ /* 0x000fe20000000000 */
[----:B------:R-:W-:Y:S01]  /*7fb0*/  R2UR UR8, R23 ;  /* 0x00000000170872ca */ /* 0x000fe200000e0000 */
[----:B------:R-:W-:Y:S01]  /*7fc0*/  UIADD3.X UR27, URZ, UR25, URZ, UP1, !UPT ;  /* 0x000000193f1b7290 */ /* 0x000fe20008ffe43f */
[----:B------:R-:W-:Y:S01]  /*7fd0*/  ISETP.GT.AND P1, PT, R4, 0x1, PT ;  /* 0x000000010400780c */ /* 0x000fe20003f24270 */
[----:B------:R-:W-:Y:S01]  /*7fe0*/  UMOV UR20, 0x30000 ;  /* 0x0003000000147882 */ /* 0x000fe20000000000 */
[----:B------:R-:W-:Y:S01]  /*7ff0*/  UMOV UR14, 0x0 ;  /* 0x00000000000e7882 */ /* 0x000fe20000000000 */
[----:B------:R-:W-:Y:S01]  /*8000*/  UMOV UR15, 0x10000000 ;  /* 0x10000000000f7882 */ /* 0x000fe20000000000 */
[----:B------:R-:W-:Y:S01]  /*8010*/  ISETP.NE.AND P0, PT, R14, 0x3, PT ;  /* 0x000000030e00780c */ /* 0x000fe20003f05270 */
[----:B------:R-:W-:-:S03]  /*8020*/  VIADD R22, R22, 0x40 ;  /* 0x0000004016167836 */ /* 0x000fc60000000000 */
[----:B------:R-:W-:Y:S01]  /*8030*/  SEL R20, RZ, 0x1, P0 ;  /* 0x00000001ff147807 */ /* 0x000fe20000000000 */
[----:B------:R-:W-:Y:S01]  /*8040*/  UIADD3 UR5, UR5, 0x100, URZ ;  /* 0x0000010005057890 */ /* 0x000fe2000fffe03f */
[----:B------:R-:W-:Y:S01]  /*8050*/  SEL R14, R14, RZ, P0 ;  /* 0x000000ff0e0e7207 */ /* 0x000fe20000000000 */
[----:B------:R-:W-:Y:S01]  /*8060*/  UIADD3 UR16, UR8, 0x18100, URZ ;  /* 0x0001810008107890 */ /* 0x000fe2000fffe03f */
[----:B------:R-:W-:-:S04]  /*8070*/  LOP3.LUT R5, R5, R20, RZ, 0x3c, !PT ;  /* 0x0000001405057212 */ /* 0x000fc800078e3cff */
[----:B------:R-:W-:Y:S02]  /*8080*/  UMOV UR8, UR5 ;  /* 0x0000000500087c82 */ /* 0x000fe40008000000 */
[----:B------:R0:W-:Y:S02]  /*8090*/  UTMALDG.3D.MULTICAST [UR8], [UR6], UR20, desc[UR14] ;  /* 0x00000e08060073b4 */ /* 0x0001e40008011814 */
[----:B0-----:R-:W-:Y:S01]  /*80a0*/  UMOV UR8, UR16 ;  /* 0x0000001000087c82 */ /* 0x001fe20008000000 */
[----:B------:R-:W-:Y:S02]  /*80b0*/  UMOV UR11, UR19 ;  /* 0x00000013000b7c82 */ /* 0x000fe40008000000 */
[----:B------:R0:W-:Y:S02]  /*80c0*/  UTMALDG.3D [UR8], [UR26], desc[UR14] ;  /* 0x00000e081a0075b4 */ /* 0x0001e40008011000 */
[----:B0-----:R-:W-:Y:S05]  /*80d0*/  @P1 BRA `(.L_x_172) ;  /* 0xfffffffc003c1947 */ /* 0x001fea000383ffff */
.L_x_169:
[----:B------:R-:W-:Y:S05]  /*80e0*/  BSYNC B1 ;  /* 0x0000000000017941 */ /* 0x000fea0003800000 */
.L_x_168:
[----:B------:R-:W-:Y:S01]  /*80f0*/  LOP3.LUT P1, RZ, R9, 0xff, RZ, 0xc0, !PT ;  /* 0x000000ff09ff7812 */ /* 0x000fe2000782c0ff */
[C---:B------:R-:W-:Y:S01]  /*8100*/  IMAD.IADD R6, R10.reuse, 0x1, R3 ;  /* 0x000000010a067824 */ /* 0x040fe200078e0203 */
[----:B------:R-:W-:Y:S01]  /*8110*/  ULDC.64 UR6, c[0x0][0x650] ;  /* 0x0001940000067ab9 */ /* 0x000fe20000000a00 */
[----:B------:R-:W-:Y:S01]  /*8120*/  ISETP.GE.U32.AND P2, PT, R10, 0x3, PT ;  /* 0x000000030a00780c */ /* 0x000fe20003f46070 */
[----:B------:R-:W-:Y:S01]  /*8130*/  BSSY B1, `(.L_x_173) ;  /* 0x000006b000017945 */ /* 0x000fe20003800000 */
[----:B------:R-:W-:Y:S01]  /*8140*/  IMAD.MOV.U32 R20, RZ, RZ, -0x1 ;  /* 0xffffffffff147424 */ /* 0x000fe200078e00ff */
[----:B------:R-:W-:Y:S01]  /*8150*/  ISETP.GT.U32.AND P0, PT, R6, 0x2, PT ;  /* 0x000000020600780c */ /* 0x000fe20003f04070 */
[----:B------:R-:W-:Y:S01]  /*8160*/  IMAD.MOV.U32 R13, RZ, RZ, -0x1 ;  /* 0xffffffffff0d7424 */ /* 0x000fe200078e00ff */
[----:B------:R-:W-:Y:S02]  /*8170*/  PRMT R9, RZ, 0x7610, R9 ;  /* 0x00007610ff097816 */ /* 0x000fe40000000009 */
[----:B------:R-:W-:-:S03]  /*8180*/  ISETP.LT.U32.AND P0, PT, R10, 0x3, P0 ;  /* 0x000000030a00780c */ /* 0x000fc60000701070 */
[----:B------:R-:W0:Y:S01]  /*8190*/  @P1 S2R R11, SR_CgaCtaId ;  /* 0x00000000000b1919 */ /* 0x000e220000008800 */
[----:B------:R-:W-:-:S04]  /*81a0*/  @P1 MOV R4, 0x400 ;  /* 0x0000040000041802 */ /* 0x000fc80000000f00 */
[----:B0-----:R-:W-:Y:S01]  /*81b0*/  @P1 LEA R3, R11, R4, 0x18 ;  /* 0x000000040b031211 */ /* 0x001fe200078ec0ff */
[----:B------:R-:W-:-:S03]  /*81c0*/  IMAD.WIDE.U32 R4, R6, -0x55555555, RZ ;  /* 0xaaaaaaab06047825 */ /* 0x000fc600078e00ff */
[----:B------:R0:W-:Y:S01]  /*81d0*/  @P1 SYNCS.ARRIVE.TRANS64.A1T0 RZ, [R3+URZ+0x48], RZ ;  /* 0x000048ff03ff19a7 */ /* 0x0001e2000810003f */
[----:B------:R-:W-:Y:S02]  /*81e0*/  IADD3 R16, P1, R16, UR22, RZ ;  /* 0x0000001610107c10 */ /* 0x000fe4000ff3e0ff */
[----:B------:R-:W-:Y:S02]  /*81f0*/  SHF.R.U32.HI R5, RZ, 0x1, R5 ;  /* 0x00000001ff057819 */ /* 0x000fe40000011605 */
[----:B------:R-:W-:Y:S02]  /*8200*/  IADD3.X R17, R17, UR13, RZ, P1, !PT ;  /* 0x0000000d11117c10 */ /* 0x000fe40008ffe4ff */
[----:B------:R-:W-:Y:S02]  /*8210*/  PRMT R4, RZ, 0x7610, R4 ;  /* 0x00007610ff047816 */ /* 0x000fe40000000004 */
[----:B0-----:R-:W-:Y:S02]  /*8220*/  SEL R3, RZ, 0x1, !P0 ;  /* 0x00000001ff037807 */ /* 0x001fe40004000000 */
[----:B------:R-:W-:-:S02]  /*8230*/  ISETP.GE.U32.AND P0, PT, R16, UR6, PT ;  /* 0x0000000610007c0c */ /* 0x000fc4000bf06070 */
[----:B------:R-:W-:Y:S01]  /*8240*/  LOP3.LUT R0, R0, R3, RZ, 0x3c, !PT ;  /* 0x0000000300007212 */ /* 0x000fe200078e3cff */
[----:B------:R-:W-:Y:S01]  /*8250*/  IMAD R3, R5, -0x3, R6 ;  /* 0xfffffffd05037824 */ /* 0x000fe200078e0206 */
[----:B------:R-:W-:Y:S01]  /*8260*/  ISETP.GE.U32.AND.EX P0, PT, R17, UR7, PT, P0 ;  /* 0x0000000711007c0c */ /* 0x000fe2000bf06100 */
[----:B------:R-:W-:Y:S01]  /*8270*/  IMAD.MOV.U32 R6, RZ, RZ, -0x1 ;  /* 0xffffffffff067424 */ /* 0x000fe200078e00ff */
[----:B------:R-:W-:-:S11]  /*8280*/  @P2 LOP3.LUT R0, R0, 0x1, R5, 0x78, !PT ;  /* 0x0000000100002812 */ /* 0x000fd600078e7805 */
[----:B------:R-:W-:Y:S05]  /*8290*/  @P0 BRA `(.L_x_174) ;  /* 0x0000000400500947 */ /* 0x000fea0003800000 */
[----:B------:R-:W0:Y:S01]  /*82a0*/  S2R R15, SR_CTAID.X ;  /* 0x00000000000f7919 */ /* 0x000e220000002500 */
[----:B------:R-:W-:Y:S01]  /*82b0*/  ULDC.64 UR6, c[0x0][0x628] ;  /* 0x00018a0000067ab9 */ /* 0x000fe20000000a00 */
[----:B------:R-:W1:Y:S01]  /*82c0*/  LDC R20, c[0x0][0x144] ;  /* 0x00005100ff147b82 */ /* 0x000e620000000800 */
[----:B------:R-:W-:Y:S01]  /*82d0*/  ISETP.NE.U32.AND P0, PT, RZ, UR6, PT ;  /* 0x00000006ff007c0c */ /* 0x000fe2000bf05070 */
[----:B------:R-:W2:Y:S01]  /*82e0*/  S2R R13, SR_CTAID.Y ;  /* 0x00000000000d7919 */ /* 0x000ea20000002600 */
[----:B------:R-:W-:Y:S01]  /*82f0*/  ULDC UR8, c[0x0][0x630] ;  /* 0x00018c0000087ab9 */ /* 0x000fe20000000800 */
[----:B------:R-:W-:Y:S01]  /*8300*/  ULDC UR9, c[0x0][0x150] ;  /* 0x0000540000097ab9 */ /* 0x000fe20000000800 */
[----:B------:R-:W-:Y:S01]  /*8310*/  ISETP.NE.AND.EX P0, PT, RZ, UR7, PT, P0 ;  /* 0x00000007ff007c0c */ /* 0x000fe2000bf05300 */
[----:B------:R-:W-:Y:S02]  /*8320*/  IMAD.MOV.U32 R4, RZ, RZ, R16 ;  /* 0x000000ffff047224 */ /* 0x000fe400078e0010 */
[----:B------:R-:W-:Y:S01]  /*8330*/  IMAD.MOV.U32 R5, RZ, RZ, R17 ;  /* 0x000000ffff057224 */ /* 0x000fe200078e0011 */
[----:B0-----:R-:W-:-:S09]  /*8340*/  I2FP.F32.U32 R22, R15 ;  /* 0x0000000f00167245 */ /* 0x001fd20000201000 */
[----:B------:R-:W-:Y:S05]  /*8350*/  @!P0 BRA `(.L_x_175) ;  /* 0x0000000000288947 */ /* 0x000fea0003800000 */
[----:B------:R-:W-:Y:S02]  /*8360*/  ULDC UR5, c[0x0][0x634] ;  /* 0x00018d0000057ab9 */ /* 0x000fe40000000800 */
[----:B------:R-:W-:-:S05]  /*8370*/  IADD3 R5, P0, R16, UR5, RZ ;  /* 0x0000000510057c10 */ /* 0x000fca000ff1e0ff */
[----:B------:R-:W-:-:S04]  /*8380*/  IMAD.X R21, RZ, RZ, R17, P0 ;  /* 0x000000ffff157224 */ /* 0x000fc800000e0611 */
[----:B------:R-:W-:-:S04]  /*8390*/  IMAD.WIDE.U32 R6, R21, UR6, RZ ;  /* 0x0000000615067c25 */ /* 0x000fc8000f8e00ff */
[----:B------:R-:W-:-:S04]  /*83a0*/  IMAD.WIDE.U32 R6, P0, R5, UR7, R6 ;  /* 0x0000000705067c25 */ /* 0x000fc8000f800006 */
[----:B------:R-:W-:-:S04]  /*83b0*/  IMAD.WIDE.U32 R4, R5, UR6, RZ ;  /* 0x0000000605047c25 */ /* 0x000fc8000f8e00ff */
[----:B------:R-:W-:Y:S01]  /*83c0*/  IMAD.MOV.U32 R4, RZ, RZ, R7 ;  /* 0x000000ffff047224 */ /* 0x000fe200078e0007 */
[----:B------:R-:W-:Y:S01]  /*83d0*/  IADD3 RZ, P1, R5, R6, RZ ;  /* 0x0000000605ff7210 */ /* 0x000fe20007f3e0ff */
[----:B------:R-:W-:-:S04]  /*83e0*/  IMAD.X R5, RZ, RZ, RZ, P0 ;  /* 0x000000ffff057224 */ /* 0x000fc800000e06ff */
[----:B------:R-:W-:-:S08]  /*83f0*/  IMAD.WIDE.U32.X R4, R21, UR7, R4, P1 ;  /* 0x0000000715047c25 */ /* 0x000fd000088e0404 */
.L_x_175:
[----:B------:R-:W-:Y:S01]  /*8400*/  FMUL R22, R22, UR9 ;  /* 0x0000000916167c20 */ /* 0x000fe20008400000 */
[--C-:B------:R-:W-:Y:S01]  /*8410*/  SHF.R.U64 R14, R4, UR8, R5.reuse ;  /* 0x00000008040e7c19 */ /* 0x100fe20008001205 */
[----:B------:R-:W-:Y:S01]  /*8420*/  ULDC.64 UR6, c[0x0][0x620] ;  /* 0x0001880000067ab9 */ /* 0x000fe20000000a00 */
[----:B------:R-:W-:Y:S01]  /*8430*/  SHF.R.U32.HI R4, RZ, UR8, R5 ;  /* 0x00000008ff047c19 */ /* 0x000fe20008011605 */
[----:B------:R-:W-:Y:S01]  /*8440*/  ULDC.64 UR8, c[0x0][0x640] ;  /* 0x0001900000087ab9 */ /* 0x000fe20000000a00 */
[----:B------:R-:W-:Y:S01]  /*8450*/  IADD3 R5, P0, RZ, -R14, RZ ;  /* 0x8000000eff057210 */ /* 0x000fe20007f1e0ff */
[----:B------:R-:W0:Y:S01]  /*8460*/  F2I.U32.TRUNC.NTZ R22, R22 ;  /* 0x0000001600167305 */ /* 0x000e22000020f000 */
[----:B------:R-:W-:-:S03]  /*8470*/  ULDC UR5, c[0x0][0x618] ;  /* 0x0001860000057ab9 */ /* 0x000fc60000000800 */
[----:B------:R-:W-:Y:S01]  /*8480*/  IMAD.X R4, RZ, RZ, ~R4, P0 ;  /* 0x000000ffff047224 */ /* 0x000fe200000e0e04 */
[----:B------:R-:W-:-:S03]  /*8490*/  ISETP.NE.U32.AND P0, PT, RZ, UR8, PT ;  /* 0x00000008ff007c0c */ /* 0x000fc6000bf05070 */
[----:B------:R-:W-:Y:S01]  /*84a0*/  IMAD R4, R4, UR6, RZ ;  /* 0x0000000604047c24 */ /* 0x000fe2000f8e02ff */
[----:B------:R-:W-:-:S03]  /*84b0*/  ISETP.NE.AND.EX P0, PT, RZ, UR9, PT, P0 ;  /* 0x00000009ff007c0c */ /* 0x000fc6000bf05300 */
[C---:B------:R-:W-:Y:S02]  /*84c0*/  IMAD R7, R5.reuse, UR7, R4 ;  /* 0x0000000705077c24 */ /* 0x040fe4000f8e0204 */
[----:B------:R-:W-:Y:S01]  /*84d0*/  IMAD.WIDE.U32 R4, R5, UR6, R16 ;  /* 0x0000000605047c25 */ /* 0x000fe2000f8e0010 */
[----:B------:R-:W-:-:S03]  /*84e0*/  ULDC UR6, c[0x0][0x154] ;  /* 0x0000550000067ab9 */ /* 0x000fc60000000800 */
[----:B0-----:R-:W-:Y:S02]  /*84f0*/  IMAD.MOV R6, RZ, RZ, -R22 ;  /* 0x000000ffff067224 */ /* 0x001fe400078e0a16 */
[----:B------:R-:W-:Y:S02]  /*8500*/  IMAD.IADD R5, R5, 0x1, R7 ;  /* 0x0000000105057824 */ /* 0x000fe400078e0207 */
[----:B-1----:R-:W-:Y:S01]  /*8510*/  IMAD R15, R20, R6, R15 ;  /* 0x00000006140f7224 */ /* 0x002fe200078e020f */
[----:B--2---:R-:W-:Y:S01]  /*8520*/  I2FP.F32.U32 R6, R13 ;  /* 0x0000000d00067245 */ /* 0x004fe20000201000 */
[----:B------:R-:W0:Y:S01]  /*8530*/  LDC R20, c[0x0][0x148] ;  /* 0x00005200ff147b82 */ /* 0x000e220000000800 */
[--C-:B------:R-:W-:Y:S02]  /*8540*/  SHF.R.U64 R21, R4, UR5, R5.reuse ;  /* 0x0000000504157c19 */ /* 0x100fe40008001205 */
[----:B------:R-:W-:Y:S01]  /*8550*/  SHF.R.U32.HI R4, RZ, UR5, R5 ;  /* 0x00000005ff047c19 */ /* 0x000fe20008011605 */
[----:B------:R-:W-:Y:S01]  /*8560*/  FMUL R6, R6, UR6 ;  /* 0x0000000606067c20 */ /* 0x000fe20008400000 */
[----:B------:R-:W-:-:S02]  /*8570*/  ULDC UR5, c[0x0][0x608] ;  /* 0x0001820000057ab9 */ /* 0x000fc40000000800 */
[--C-:B------:R-:W-:Y:S01]  /*8580*/  SHF.R.U64 R23, R21, UR5, R4.reuse ;  /* 0x0000000515177c19 */ /* 0x100fe20008001204 */
[----:B------:R1:W2:Y:S01]  /*8590*/  F2I.U32.TRUNC.NTZ R24, R6 ;  /* 0x0000000600187305 */ /* 0x0002a2000020f000 */
[----:B------:R-:W-:Y:S01]  /*85a0*/  SHF.R.U32.HI R4, RZ, UR5, R4 ;  /* 0x00000005ff047c19 */ /* 0x000fe20008011604 */
[----:B------:R-:W-:-:S03]  /*85b0*/  ULDC UR5, c[0x0][0x658] ;  /* 0x0001960000057ab9 */ /* 0x000fc60000000800 */
[--C-:B------:R-:W-:Y:S02]  /*85c0*/  SHF.R.U64 R22, R23, UR5, R4.reuse ;  /* 0x0000000517167c19 */ /* 0x100fe40008001204 */
[----:B------:R-:W-:-:S03]  /*85d0*/  SHF.R.U32.HI R25, RZ, UR5, R4 ;  /* 0x00000005ff197c19 */ /* 0x000fc60008011604 */
[----:B------:R-:W-:Y:S02]  /*85e0*/  IMAD.MOV.U32 R4, RZ, RZ, R22 ;  /* 0x000000ffff047224 */ /* 0x000fe400078e0016 */
[----:B------:R-:W-:Y:S01]  /*85f0*/  IMAD.MOV.U32 R5, RZ, RZ, R25 ;  /* 0x000000ffff057224 */ /* 0x000fe200078e0019 */
[----:B-1----:R-:W-:Y:S06]  /*8600*/  @!P0 BRA `(.L_x_176) ;  /* 0x0000000000288947 */ /* 0x002fec0003800000 */
        /* <DEDUP_REMOVED lines=10> */
.L_x_176:
[----:B------:R-:W-:Y:S01]  /*86b0*/  ISETP.NE.AND P0, PT, R2, 0x1, PT ;  /* 0x000000010200780c */ /* 0x000fe20003f05270 */
[----:B------:R-:W-:Y:S01]  /*86c0*/  ULDC UR5, c[0x0][0x648] ;  /* 0x0001920000057ab9 */ /* 0x000fe20000000800 */
[----:B------:R-:W-:Y:S01]  /*86d0*/  LOP3.LUT R23, R23, UR17, RZ, 0xc0, !PT ;  /* 0x0000001117177c12 */ /* 0x000fe2000f8ec0ff */
[----:B--2---:R-:W-:Y:S01]  /*86e0*/  IMAD.MOV R24, RZ, RZ, -R24 ;  /* 0x000000ffff187224 */ /* 0x004fe200078e0a18 */
[----:B------:R-:W-:Y:S01]  /*86f0*/  SHF.R.U64 R4, R4, UR5, R5 ;  /* 0x0000000504047c19 */ /* 0x000fe20008001205 */
[----:B------:R-:W-:Y:S01]  /*8700*/  ULDC UR5, c[0x0][0x638] ;  /* 0x00018e0000057ab9 */ /* 0x000fe20000000800 */
[----:B------:R-:W-:Y:S01]  /*8710*/  LOP3.LUT R21, R21, UR4, RZ, 0xc0, !PT ;  /* 0x0000000415157c12 */ /* 0x000fe2000f8ec0ff */
[----:B------:R-:W-:Y:S01]  /*8720*/  ULDC UR6, c[0x0][0x610] ;  /* 0x0001840000067ab9 */ /* 0x000fe20000000800 */
[----:B------:R-:W-:Y:S02]  /*8730*/  IMAD.MOV.U32 R6, RZ, RZ, R14 ;  /* 0x000000ffff067224 */ /* 0x000fe400078e000e */
[----:B------:R-:W-:-:S02]  /*8740*/  IMAD.MOV R5, RZ, RZ, -R4 ;  /* 0x000000ffff057224 */ /* 0x000fc400078e0a04 */
[----:B------:R-:W-:Y:S02]  /*8750*/  IMAD R4, R4, UR18, R23 ;  /* 0x0000001204047c24 */ /* 0x000fe4000f8e0217 */
[----:B0-----:R-:W-:Y:S02]  /*8760*/  @P0 IMAD R15, R20, R24, R13 ;  /* 0x00000018140f0224 */ /* 0x001fe400078e020d */
[----:B------:R-:W-:Y:S01]  /*8770*/  IMAD R22, R5, UR5, R22 ;  /* 0x0000000505167c24 */ /* 0x000fe2000f8e0216 */
[----:B------:R-:W-:Y:S01]  /*8780*/  ULDC UR5, c[0x0][0x600] ;  /* 0x0001800000057ab9 */ /* 0x000fe20000000800 */
[----:B------:R-:W-:Y:S02]  /*8790*/  IMAD R15, R4, UR6, R15 ;  /* 0x00000006040f7c24 */ /* 0x000fe4000f8e020f */
[----:B------:R-:W-:Y:S02]  /*87a0*/  IMAD R22, R22, UR5, R21 ;  /* 0x0000000516167c24 */ /* 0x000fe4000f8e0215 */
[----:B------:R-:W-:-:S03]  /*87b0*/  IMAD.MOV.U32 R4, RZ, RZ, 0x1 ;  /* 0x00000001ff047424 */ /* 0x000fc600078e00ff */
[----:B------:R-:W-:Y:S02]  /*87c0*/  SEL R13, R22, R15, !P0 ;  /* 0x0000000f160d7207 */ /* 0x000fe40004000000 */
[----:B------:R-:W-:-:S07]  /*87d0*/  SEL R20, R15, R22, !P0 ;  /* 0x000000160f147207 */ /* 0x000fce0004000000 */
.L_x_174:
[----:B------:R-:W-:Y:S05]  /*87e0*/  BSYNC B1 ;  /* 0x0000000000017941 */ /* 0x000fea0003800000 */
.L_x_173:
[----:B------:R-:W-:-:S13]  /*87f0*/  LOP3.LUT P0, RZ, R4, 0xff, RZ, 0xc0, !PT ;  /* 0x000000ff04ff7812 */ /* 0x000fda000780c0ff */
[----:B------:R-:W-:Y:S05]  /*8800*/  @P0 BRA `(.L_x_177) ;  /* 0xfffffff400380947 */ /* 0x000fea000383ffff */
[----:B------:R-:W-:Y:S05]  /*8810*/  BSYNC B0 ;  /* 0x0000000000007941 */ /* 0x000fea0003800000 */
.L_x_166:
[----:B------:R-:W-:-:S03]  /*8820*/  UMOV UR5, 0xffffffff ;  /* 0xffffffff00057882 */ /* 0x000fc60000000000 */
[----:B------:R-:W-:Y:S05]  /*8830*/  BRA.DIV UR5, `(.L_x_178) ;  /* 0x0000000205f07947 */ /* 0x000fea000b800000 */
[----:B------:R-:W-:-:S13]  /*8840*/  ELECT P6, URZ, PT ;  /* 0x00000000003f782f */ /* 0x000fda00038c0000 */
.L_x_191:
[----:B------:R-:W-:Y:S04]  /*8850*/  BSSY B0, `(.L_x_179) ;  /* 0x0000022000007945 */ /* 0x000fe80003800000 */
[----:B------:R-:W-:Y:S05]  /*8860*/  @!P6 BRA `(.L_x_180) ;  /* 0x000000000080e947 */ /* 0x000fea0003800000 */
[----:B------:R-:W-:-:S04]  /*8870*/  LOP3.LUT R19, R19, 0x2, RZ, 0xfc, !PT ;  /* 0x0000000213137812 */ /* 0x000fc800078efcff */
[----:B------:R-:W-:-:S13]  /*8880*/  ISETP.NE.AND P0, PT, R19, 0x3, PT ;  /* 0x000000031300780c */ /* 0x000fda0003f05270 */
[----:B------:R-:W-:Y:S05]  /*8890*/  @!P0 BRA `(.L_x_181) ;  /* 0x0000000000048947 */ /* 0x000fea0003800000 */
[----:B------:R-:W-:Y:S01]  /*88a0*/  BPT.TRAP 0x1 ;  /* 0x000000040000795c */ /* 0x000fe20000300000 */
.L_x_181:
[----:B------:R-:W0:Y:S01]  /*88b0*/  S2R R5, SR_CgaCtaId ;  /* 0x0000000000057919 */ /* 0x000e220000008800 */
[----:B------:R-:W-:Y:S02]  /*88c0*/  MOV R2, 0x400 ;  /* 0x0000040000027802 */ /* 0x000fe40000000f00 */
[----:B------:R-:W-:Y:S02]  /*88d0*/  SHF.L.U32 R4, R0, 0x1f, RZ ;  /* 0x0000001f00047819 */ /* 0x000fe400000006ff */
[----:B0-----:R-:W-:-:S05]  /*88e0*/  LEA R2, R5, R2, 0x18 ;  /* 0x0000000205027211 */ /* 0x001fca00078ec0ff */
[----:B------:R-:W-:-:S04]  /*88f0*/  VIADD R2, R2, 0x18 ;  /* 0x0000001802027836 */ /* 0x000fc80000000000 */
[C---:B------:R-:W-:Y:S02]  /*8900*/  IMAD R7, R3.reuse, 0x8, R2 ;  /* 0x0000000803077824 */ /* 0x040fe400078e0202 */
[----:B------:R-:W-:Y:S02]  /*8910*/  VIADD R3, R3, 0x1 ;  /* 0x0000000103037836 */ /* 0x000fe40000000000 */
[----:B------:R-:W0:Y:S03]  /*8920*/  SYNCS.PHASECHK.TRANS64.TRYWAIT P0, [R7+URZ], R4 ;  /* 0x00000004070075a7 */ /* 0x000e26000800017f */
[----:B------:R-:W-:-:S04]  /*8930*/  ISETP.NE.AND P1, PT, R3, 0x3, PT ;  /* 0x000000030300780c */ /* 0x000fc80003f25270 */
[----:B------:R-:W-:Y:S02]  /*8940*/  SEL R5, RZ, 0x1, P1 ;  /* 0x00000001ff057807 */ /* 0x000fe40000800000 */
[----:B------:R-:W-:Y:S02]  /*8950*/  SEL R3, R3, RZ, P1 ;  /* 0x000000ff03037207 */ /* 0x000fe40000800000 */
[----:B------:R-:W-:-:S03]  /*8960*/  LOP3.LUT R9, R0, R5, RZ, 0x3c, !PT ;  /* 0x0000000500097212 */ /* 0x000fc600078e3cff */
[----:B------:R-:W-:Y:S01]  /*8970*/  IMAD R6, R3, 0x8, R2 ;  /* 0x0000000803067824 */ /* 0x000fe200078e0202 */
[----:B------:R-:W-:Y:S01]  /*8980*/  SHF.L.U32 R5, R9, 0x1f, RZ ;  /* 0x0000001f09057819 */ /* 0x000fe200000006ff */
[----:B0-----:R-:W-:Y:S06]  /*8990*/  @!P0 BRA `(.L_x_182) ;  /* 0x0000000000b88947 */ /* 0x001fec0003800000 */
.L_x_192:
[----:B------:R-:W1:Y:S01]  /*89a0*/  SYNCS.PHASECHK.TRANS64.TRYWAIT P0, [R6+URZ], R5 ;  /* 0x00000005060075a7 */ /* 0x000e62000800017f */
[----:B------:R-:W-:-:S05]  /*89b0*/  VIADD R0, R3, 0x1 ;  /* 0x0000000103007836 */ /* 0x000fca0000000000 */
[----:B------:R-:W-:-:S04]  /*89c0*/  ISETP.NE.AND P1, PT, R0, 0x3, PT ;  /* 0x000000030000780c */ /* 0x000fc80003f25270 */
[----:B0-----:R-:W-:Y:S02]  /*89d0*/  SEL R4, RZ, 0x1, P1 ;  /* 0x00000001ff047807 */ /* 0x001fe40000800000 */
[----:B------:R-:W-:Y:S02]  /*89e0*/  SEL R3, R0, RZ, P1 ;  /* 0x000000ff00037207 */ /* 0x000fe40000800000 */
[----:B------:R-:W-:Y:S01]  /*89f0*/  LOP3.LUT R0, R9, R4, RZ, 0x3c, !PT ;  /* 0x0000000409007212 */ /* 0x000fe200078e3cff */
[----:B-1----:R-:W-:Y:S06]  /*8a00*/  @!P0 BRA `(.L_x_183) ;  /* 0x0000000000b08947 */ /* 0x002fec0003800000 */
.L_x_193:
[----:B------:R-:W-:Y:S01]  /*8a10*/  IMAD R3, R3, 0x8, R2 ;  /* 0x0000000803037824 */ /* 0x000fe200078e0202 */
[----:B------:R-:W-:-:S07]  /*8a20*/  SHF.L.U32 R0, R0, 0x1f, RZ ;  /* 0x0000001f00007819 */ /* 0x000fce00000006ff */
.L_x_184:
[----:B-1----:R1:W2:Y:S02]  /*8a30*/  SYNCS.PHASECHK.TRANS64.TRYWAIT P0, [R3+URZ], R0 ;  /* 0x00000000030075a7 */ /* 0x0022a4000800017f */
[----:B--2---:R-:W-:Y:S05]  /*8a40*/  @!P0 NANOSLEEP.SYNCS 0x989680 ;  /* 0x009896800000895d */ /* 0x004fea0003900000 */
[----:B------:R-:W2:Y:S02]  /*8a50*/  @!P0 SYNCS.PHASECHK.TRANS64 P0, [R3+URZ], R0 ;  /* 0x00000000030085a7 */ /* 0x000ea4000800007f */
[----:B--2---:R-:W-:Y:S05]  /*8a60*/  @!P0 BRA `(.L_x_184) ;  /* 0xfffffffc00f08947 */ /* 0x004fea000383ffff */
.L_x_180:
[----:B------:R-:W-:Y:S05]  /*8a70*/  BSYNC B0 ;  /* 0x0000000000007941 */ /* 0x000fea0003800000 */
.L_x_179:
[----:B------:R-:W-:Y:S05]  /*8a80*/  EXIT ;  /* 0x000000000000794d */ /* 0x000fea0003800000 */
.L_x_21:
[----:B---3--:R3:W4:Y:S02]  /*8a90*/  SYNCS.PHASECHK.TRANS64.TRYWAIT P1, [R3+URZ], R0 ;  /* 0x00000000030075a7 */ /* 0x008724000802017f */
[----:B----4-:R-:W-:Y:S05]  /*8aa0*/  @!P1 NANOSLEEP.SYNCS 0x989680 ;  /* 0x009896800000995d */ /* 0x010fea0003900000 */
[----:B------:R-:W4:Y:S02]  /*8ab0*/  @!P1 SYNCS.PHASECHK.TRANS64 P1, [R3+URZ], R0 ;  /* 0x00000000030095a7 */ /* 0x000f24000802007f */
[----:B----4-:R-:W-:Y:S05]  /*8ac0*/  @!P1 BRA `(.L_x_21) ;  /* 0xfffffffc00f09947 */ /* 0x010fea000383ffff */
[----:B------:R-:W-:Y:S05]  /*8ad0*/  BRA `(.L_x_20) ;  /* 0xffffff8800707947 */ /* 0x000fea000383ffff */
.L_x_26:
[----:B-1----:R1:W2:Y:S02]  /*8ae0*/  SYNCS.PHASECHK.TRANS64.TRYWAIT P1, [R5+URZ], R4 ;  /* 0x00000004050075a7 */ /* 0x0022a4000802017f */
[----:B--2---:R-:W-:Y:S05]  /*8af0*/  @!P1 NANOSLEEP.SYNCS 0x989680 ;  /* 0x009896800000995d */ /* 0x004fea0003900000 */
[----:B------:R-:W2:Y:S02]  /*8b00*/  @!P1 SYNCS.PHASECHK.TRANS64 P1, [R5+URZ], R4 ;  /* 0x00000004050095a7 */ /* 0x000ea4000802007f */
[----:B--2---:R-:W-:Y:S05]  /*8b10*/  @!P1 BRA `(.L_x_26) ;  /* 0xfffffffc00f09947 */ /* 0x004fea000383ffff */
[----:B------:R-:W-:Y:S05]  /*8b20*/  BRA `(.L_x_25) ;  /* 0xffffff8c00c07947 */ /* 0x000fea000383ffff */
.L_x_167:
[----:B------:R-:W-:Y:S01]  /*8b30*/  BSSY B1, `(.L_x_185) ;  /* 0x0000006000017945 */ /* 0x000fe20003800000 */
[----:B------:R-:W-:-:S07]  /*8b40*/  IMAD.MOV.U32 R15, RZ, RZ, -0x1 ;  /* 0xffffffffff0f7424 */ /* 0x000fce00078e00ff */
[----:B------:R-:W-:Y:S05]  /*8b50*/  WARPSYNC.COLLECTIVE R15, `(.L_x_186) ;  /* 0x000000000f0c7348 */ /* 0x000fea0003c00000 */
[----:B------:R-:W-:Y:S02]  /*8b60*/  ELECT P6, UR62, PT ;  /* 0x00000000003e782f */ /* 0x000fe400038c0000 */
[----:B------:R-:W-:Y:S01]  /*8b70*/  MOV R14, UR62 ;  /* 0x0000003e000e7c02 */ /* 0x000fe20008000f00 */
[----:B------:R-:W-:Y:S10]  /*8b80*/  ENDCOLLECTIVE ;  /* 0x000000000000791b */ /* 0x000ff40003800000 */
.L_x_186:
[----:B------:R-:W-:Y:S05]  /*8b90*/  BSYNC B1 ;  /* 0x0000000000017941 */ /* 0x000fea0003800000 */
.L_x_185:
[----:B------:R-:W-:Y:S05]  /*8ba0*/  BRA `(.L_x_187) ;  /* 0xfffffff0005c7947 */ /* 0x000fea000383ffff */
.L_x_170:
[----:B0-----:R0:W1:Y:S02]  /*8bb0*/  SYNCS.PHASECHK.TRANS64.TRYWAIT P0, [R20+URZ+0x18], R7 ;  /* 0x00001807140075a7 */ /* 0x001064000800017f */
[----:B-1----:R-:W-:Y:S05]  /*8bc0*/  @!P0 NANOSLEEP.SYNCS 0x989680 ;  /* 0x009896800000895d */ /* 0x002fea0003900000 */
[----:B------:R-:W1:Y:S02]  /*8bd0*/  @!P0 SYNCS.PHASECHK.TRANS64 P0, [R20+URZ+0x18], R7 ;  /* 0x00001807140085a7 */ /* 0x000e64000800007f */
[----:B-1----:R-:W-:Y:S05]  /*8be0*/  @!P0 BRA `(.L_x_170) ;  /* 0xfffffffc00f08947 */ /* 0x002fea000383ffff */
[----:B------:R-:W-:Y:S05]  /*8bf0*/  BRA `(.L_x_188) ;  /* 0xfffffff0009c7947 */ /* 0x000fea000383ffff */
.L_x_178:
[----:B------:R-:W-:Y:S01]  /*8c00*/  BSSY B0, `(.L_x_189) ;  /* 0x0000006000007945 */ /* 0x000fe20003800000 */
[----:B------:R-:W-:-:S07]  /*8c10*/  IMAD.MOV.U32 R15, RZ, RZ, -0x1 ;  /* 0xffffffffff0f7424 */ /* 0x000fce00078e00ff */
[----:B------:R-:W-:Y:S05]  /*8c20*/  WARPSYNC.COLLECTIVE R15, `(.L_x_190) ;  /* 0x000000000f0c7348 */ /* 0x000fea0003c00000 */
[----:B------:R-:W-:Y:S02]  /*8c30*/  ELECT P6, UR62, PT ;  /* 0x00000000003e782f */ /* 0x000fe400038c0000 */
[----:B------:R-:W-:Y:S01]  /*8c40*/  MOV R14, UR62 ;  /* 0x0000003e000e7c02 */ /* 0x000fe20008000f00 */
[----:B------:R-:W-:Y:S10]  /*8c50*/  ENDCOLLECTIVE ;  /* 0x000000000000791b */ /* 0x000ff40003800000 */
.L_x_190:
[----:B------:R-:W-:Y:S05]  /*8c60*/  BSYNC B0 ;  /* 0x0000000000007941 */ /* 0x000fea0003800000 */
.L_x_189:
[----:B------:R-:W-:Y:S05]  /*8c70*/  BRA `(.L_x_191) ;  /* 0xfffffff800f47947 */ /* 0x000fea000383ffff */
.L_x_182:
[----:B0-----:R0:W1:Y:S02]  /*8c80*/  SYNCS.PHASECHK.TRANS64.TRYWAIT P0, [R7+URZ], R4 ;  /* 0x00000004070075a7 */ /* 0x001064000800017f */
[----:B-1----:R-:W-:Y:S05]  /*8c90*/  @!P0 NANOSLEEP.SYNCS 0x989680 ;  /* 0x009896800000895d */ /* 0x002fea0003900000 */
[----:B------:R-:W1:Y:S02]  /*8ca0*/  @!P0 SYNCS.PHASECHK.TRANS64 P0, [R7+URZ], R4 ;  /* 0x00000004070085a7 */ /* 0x000e64000800007f */
[----:B-1----:R-:W-:Y:S05]  /*8cb0*/  @!P0 BRA `(.L_x_182) ;  /* 0xfffffffc00f08947 */ /* 0x002fea000383ffff */
[----:B------:R-:W-:Y:S05]  /*8cc0*/  BRA `(.L_x_192) ;  /* 0xfffffffc00347947 */ /* 0x000fea000383ffff */
.L_x_183:
[----:B0-----:R0:W1:Y:S02]  /*8cd0*/  SYNCS.PHASECHK.TRANS64.TRYWAIT P0, [R6+URZ], R5 ;  /* 0x00000005060075a7 */ /* 0x001064000800017f */
[----:B-1----:R-:W-:Y:S05]  /*8ce0*/  @!P0 NANOSLEEP.SYNCS 0x989680 ;  /* 0x009896800000895d */ /* 0x002fea0003900000 */
[----:B------:R-:W1:Y:S02]  /*8cf0*/  @!P0 SYNCS.PHASECHK.TRANS64 P0, [R6+URZ], R5 ;  /* 0x00000005060085a7 */ /* 0x000e64000800007f */
[----:B-1----:R-:W-:Y:S05]  /*8d00*/  @!P0 BRA `(.L_x_183) ;  /* 0xfffffffc00f08947 */ /* 0x002fea000383ffff */
[----:B------:R-:W-:Y:S05]  /*8d10*/  BRA `(.L_x_193) ;  /* 0xfffffffc003c7947 */ /* 0x000fea000383ffff */
.L_x_194:
[----:B------:R-:W-:-:S00]  /*8d20*/  BRA `(.L_x_194) ;  /* 0xfffffffc00fc7947 */ /* 0x000fc0000383ffff */
[----:B------:R-:W-:-:S00]  /*8d30*/  NOP ;  /* 0x0000000000007918 */ /* 0x000fc00000000000 */
        /* <DEDUP_REMOVED lines=12> */
.L_x_195:


//--------------------- .nv.global.init           --------------------------
	.section	.nv.global.init,"aw",@progbits
.nv.global.init:
	.type		$str$22,@object
	.size		$str$22,($str$23 - $str$22)
$str$22:
        /*0000*/ 	.byte	0x6b, 0x5f, 0x74, 0x69, 0x6c, 0x65, 0x5f, 0x63, 0x6f, 0x75, 0x6e, 0x74, 0x20, 0x3e, 0x3d, 0x20
        /*0010*/ 	.byte	0x31, 0x00
	.type		$str$23,@object
	.size		$str$23,(__unnamed_1 - $str$23)
$str$23:
        /*0012*/ 	.byte	0x2f, 0x74, 0x6d, 0x70, 0x2f, 0x63, 0x75, 0x74, 0x6c, 0x61, 0x73, 0x73, 0x5f, 0x73, 0x77, 0x65
        /*0022*/ 	.byte	0x65, 0x70, 0x5f, 0x73, 0x72, 0x63, 0x2f, 0x69, 0x6e, 0x63, 0x6c, 0x75, 0x64, 0x65, 0x2f, 0x63
        /*0032*/ 	.byte	0x75, 0x74, 0x6c, 0x61, 0x73, 0x73, 0x2f, 0x67, 0x65, 0x6d, 0x6d, 0x2f, 0x63, 0x6f, 0x6c, 0x6c
        /*0042*/ 	.byte	0x65, 0x63, 0x74, 0x69, 0x76, 0x65, 0x2f, 0x73, 0x6d, 0x39, 0x30, 0x5f, 0x6d, 0x6d, 0x61, 0x5f
        /*0052*/ 	.byte	0x74, 0x6d, 0x61, 0x5f, 0x67, 0x6d, 0x6d, 0x61, 0x5f, 0x73, 0x73, 0x5f, 0x77, 0x61, 0x72, 0x70
        /*0062*/ 	.byte	0x73, 0x70, 0x65, 0x63, 0x69, 0x61, 0x6c, 0x69, 0x7a, 0x65, 0x64, 0x2e, 0x68, 0x70, 0x70, 0x00
	.type		__unnamed_1,@object
	.size		__unnamed_1,(.L_0 - __unnamed_1)
__unnamed_1:
        /*0072*/ 	.byte	0x76, 0x6f, 0x69, 0x64, 0x20, 0x63, 0x75, 0x74, 0x6c, 0x61, 0x73, 0x73, 0x3a, 0x3a, 0x67, 0x65
        /* <DEDUP_REMOVED lines=180> */
        /*0bc2*/ 	.byte	0x79, 0x5d, 0x00
.L_0:


//--------------------- .nv.shared._ZN7cutlass13device_kernelINS_4gemm6kernel13GemmUniversalIN4cute5tupleIJiiiiEEENS1_10collective13CollectiveMmaINS1_34MainloopSm90TmaGmmaWarpSpecializedILi3ENS5_IJNS4_1CILi1EEENSA_ILi2EEESB_EEENS1_35KernelTmaWarpSpecializedCooperativeEEENS5_IJNSA_ILi256EEENSA_ILi64EEESH_EEENS_6half_tENS5_IJlSB_lEEESJ_SK_NS4_8TiledMMAINS4_8MMA_AtomIJNS4_4SM904GMMA25MMA_64x64x16_F32F16F16_SSILNSO_5MajorE0ELSQ_0ELNSO_7ScaleInE1ELSR_1EEEEEENS4_6LayoutINS5_IJSC_SB_SB_EEENS5_IJSB_NSA_ILi0EEESW_EEEEENS5_IJNS4_10UnderscoreESZ_SZ_EEEEENS4_23SM90_TMA_LOAD_MULTICASTENS4_14ComposedLayoutINS4_7SwizzleILi3ELi4ELi3EEENS4_18smem_ptr_flag_bitsILi16EEENSU_INS5_IJNSA_ILi8EEESH_EEENS5_IJSH_SB_EEEEEEEvNS4_8identityENS4_13SM90_TMA_LOADES1C_vS1D_EENS_8epilogue10collective6detail29Sm90TmaWarpSpecializedAdapterINS1H_15DefaultEpilogueISJ_SK_SK_NS1G_6thread17LinearCombinationISJ_Li1EffLNS1L_9ScaleType4KindE0ELNS_15FloatRoundStyleE2ESJ_EENS1_15EpilogueDefaultEEEEEvvEEEEvNT_6ParamsE --------------------------
	.section	.nv.shared._ZN7cutlass13device_kernelINS_4gemm6kernel13GemmUniversalIN4cute5tupleIJiiiiEEENS1_10collective13CollectiveMmaINS1_34MainloopSm90TmaGmmaWarpSpecializedILi3ENS5_IJNS4_1CILi1EEENSA_ILi2EEESB_EEENS1_35KernelTmaWarpSpecializedCooperativeEEENS5_IJNSA_ILi256EEENSA_ILi64EEESH_EEENS_6half_tENS5_IJlSB_lEEESJ_SK_NS4_8TiledMMAINS4_8MMA_AtomIJNS4_4SM904GMMA25MMA_64x64x16_F32F16F16_SSILNSO_5MajorE0ELSQ_0ELNSO_7ScaleInE1ELSR_1EEEEEENS4_6LayoutINS5_IJSC_SB_SB_EEENS5_IJSB_NSA_ILi0EEESW_EEEEENS5_IJNS4_10UnderscoreESZ_SZ_EEEEENS4_23SM90_TMA_LOAD_MULTICASTENS4_14ComposedLayoutINS4_7SwizzleILi3ELi4ELi3EEENS4_18smem_ptr_flag_bitsILi16EEENSU_INS5_IJNSA_ILi8EEESH_EEENS5_IJSH_SB_EEEEEEEvNS4_8identityENS4_13SM90_TMA_LOADES1C_vS1D_EENS_8epilogue10collective6detail29Sm90TmaWarpSpecializedAdapterINS1H_15DefaultEpilogueISJ_SK_SK_NS1G_6thread17LinearCombinationISJ_Li1EffLNS1L_9ScaleType4KindE0ELNS_15FloatRoundStyleE2ESJ_EENS1_15EpilogueDefaultEEEEEvvEEEEvNT_6ParamsE,"aw",@nobits
	.sectionflags	@""
	.align	16
	.zero		1024


//--------------------- .nv.shared.reserved.0     --------------------------
	.section	.nv.shared.reserved.0,"aw",@nobits
	.weak		__nv_reservedSMEM_offset_0_alias
	.size		__nv_reservedSMEM_offset_0_alias, 0, 0
	.other		__nv_reservedSMEM_offset_0_alias,@"STO_CUDA_RESERVED_SHARED STV_DEFAULT"
__nv_reservedSMEM_offset_0_alias:
	.zero		0


//--------------------- .nv.global                --------------------------
	.section	.nv.global,"aw",@nobits
.nv.global:
	.type		_ZN39_INTERNAL_50b21cd9_4_k_cu_4284143e_28524cute1_E,@object
	.size		_ZN39_INTERNAL_50b21cd9_4_k_cu_4284143e_28524cute1_E,(_ZN39_INTERNAL_50b21cd9_4_k_cu_4284143e_28524cuda3std3__45__cpo6cbeginE - _ZN39_INTERNAL_50b21cd9_4_k_cu_4284143e_28524cute1_E)
_ZN39_INTERNAL_50b21cd9_4_k_cu_4284143e_28524cute1_E:
	.zero		1
	.type		_ZN39_INTERNAL_50b21cd9_4_k_cu_4284143e_28524cuda3std3__45__cpo6cbeginE,@object
	.size		_ZN39_INTERNAL_50b21cd9_4_k_cu_4284143e_28524cuda3std3__45__cpo6cbeginE,(_ZN39_INTERNAL_50b21cd9_4_k_cu_4284143e_28524cuda3std3__48in_placeE - _ZN39_INTERNAL_50b21cd9_4_k_cu_4284143e_28524cuda3std3__45__cpo6cbeginE)
_ZN39_INTERNAL_50b21cd9_4_k_cu_4284143e_28524cuda3std3__45__cpo6cbeginE:
	.zero		1
	.type		_ZN39_INTERNAL_50b21cd9_4_k_cu_4284143e_28524cuda3std3__48in_placeE,@object
	.size		_ZN39_INTERNAL_50b21cd9_4_k_cu_4284143e_28524cuda3std3__48in_placeE,(_ZN39_INTERNAL_50b21cd9_4_k_cu_4284143e_28524cuda3std6ranges3__45__cpo9iter_moveE - _ZN39_INTERNAL_50b21cd9_4_k_cu_4284143e_28524cuda3std3__48in_placeE)
_ZN39_INTERNAL_50b21cd9_4_k_cu_4284143e_28524cuda3std3__48in_placeE:
	.zero		1
	.type		_ZN39_INTERNAL_50b21cd9_4_k_cu_4284143e_28524cuda3std6ranges3__45__cpo9iter_moveE,@object
	.size		_ZN39_INTERNAL_50b21cd9_4_k_cu_4284143e_28524cuda3std6ranges3__45__cpo9iter_moveE,(_ZN39_INTERNAL_50b21cd9_4_k_cu_4284143e_28524cuda3std3__45__cpo5beginE - _ZN39_INTERNAL_50b21cd9_4_k_cu_4284143e_28524cuda3std6ranges3__45__cpo9iter_moveE)
_ZN39_INTERNAL_50b21cd9_4_k_cu_4284143e_28524cuda3std6ranges3__45__cpo9iter_moveE:
	.zero		1
	.type		_ZN39_INTERNAL_50b21cd9_4_k_cu_4284143e_28524cuda3std3__45__cpo5beginE,@object
	.size		_ZN39_INTERNAL_50b21cd9_4_k_cu_4284143e_28524cuda3std3__45__cpo5beginE,(_ZN39_INTERNAL_50b21cd9_4_k_cu_4284143e_28524cuda3std3__441_GLOBAL__N__50b21cd9_4_k_cu_4284143e_28526ignoreE - _ZN39_INTERNAL_50b21cd9_4_k_cu_4284143e_28524cuda3std3__45__cpo5beginE)
_ZN39_INTERNAL_50b21cd9_4_k_cu_4284143e_28524cuda3std3__45__cpo5beginE:
	.zero		1
	.type		_ZN39_INTERNAL_50b21cd9_4_k_cu_4284143e_28524cuda3std3__441_GLOBAL__N__50b21cd9_4_k_cu_4284143e_28526ignoreE,@object
	.size		_ZN39_INTERNAL_50b21cd9_4_k_cu_4284143e_28524cuda3std3__441_GLOBAL__N__50b21cd9_4_k_cu_4284143e_28526ignoreE,(_ZN39_INTERNAL_50b21cd9_4_k_cu_4284143e_28524cute7productE - _ZN39_INTERNAL_50b21cd9_4_k_cu_4284143e_28524cuda3std3__441_GLOBAL__N__50b21cd9_4_k_cu_4284143e_28526ignoreE)
_ZN39_INTERNAL_50b21cd9_4_k_cu_4284143e_28524cuda3std3__441_GLOBAL__N__50b21cd9_4_k_cu_4284143e_28526ignoreE:
	.zero		1
	.type		_ZN39_INTERNAL_50b21cd9_4_k_cu_4284143e_28524cute7productE,@object
	.size		_ZN39_INTERNAL_50b21cd9_4_k_cu_4284143e_28524cute7productE,(_ZN39_INTERNAL_50b21cd9_4_k_cu_4284143e_28524cuda3std3__45__cpo3endE - _ZN39_INTERNAL_50b21cd9_4_k_cu_4284143e_28524cute7productE)
_ZN39_INTERNAL_50b21cd9_4_k_cu_4284143e_28524cute7productE:
	.zero		1
	.type		_ZN39_INTERNAL_50b21cd9_4_k_cu_4284143e_28524cuda3std3__45__cpo3endE,@object
	.size		_ZN39_INTERNAL_50b21cd9_4_k_cu_4284143e_28524cuda3std3__45__cpo3endE,(_ZN39_INTERNAL_50b21cd9_4_k_cu_4284143e_28524cuda3std3__419piecewise_constructE - _ZN39_INTERNAL_50b21cd9_4_k_cu_4284143e_28524cuda3std3__45__cpo3endE)
_ZN39_INTERNAL_50b21cd9_4_k_cu_4284143e_28524cuda3std3__45__cpo3endE:
	.zero		1
	.type		_ZN39_INTERNAL_50b21cd9_4_k_cu_4284143e_28524cuda3std3__419piecewise_constructE,@object
	.size		_ZN39_INTERNAL_50b21cd9_4_k_cu_4284143e_28524cuda3std3__419piecewise_constructE,(_ZN39_INTERNAL_50b21cd9_4_k_cu_4284143e_28524cuda3std3__45__cpo4cendE - _ZN39_INTERNAL_50b21cd9_4_k_cu_4284143e_28524cuda3std3__419piecewise_constructE)
_ZN39_INTERNAL_50b21cd9_4_k_cu_4284143e_28524cuda3std3__419piecewise_constructE:
	.zero		1
	.type		_ZN39_INTERNAL_50b21cd9_4_k_cu_4284143e_28524cuda3std3__45__cpo4cendE,@object
	.size		_ZN39_INTERNAL_50b21cd9_4_k_cu_4284143e_28524cuda3std3__45__cpo4cendE,(_ZN39_INTERNAL_50b21cd9_4_k_cu_4284143e_28524cuda3std6ranges3__45__cpo4swapE - _ZN39_INTERNAL_50b21cd9_4_k_cu_4284143e_28524cuda3std3__45__cpo4cendE)
_ZN39_INTERNAL_50b21cd9_4_k_cu_4284143e_28524cuda3std3__45__cpo4cendE:
	.zero		1
	.type		_ZN39_INTERNAL_50b21cd9_4_k_cu_4284143e_28524cuda3std6ranges3__45__cpo4swapE,@object
	.size		_ZN39_INTERNAL_50b21cd9_4_k_cu_4284143e_28524cuda3std6ranges3__45__cpo4swapE,(.L_8 - _ZN39_INTERNAL_50b21cd9_4_k_cu_4284143e_28524cuda3std6ranges3__45__cpo4swapE)
_ZN39_INTERNAL_50b21cd9_4_k_cu_4284143e_28524cuda3std6ranges3__45__cpo4swapE:
	.zero		1
.L_8:


//--------------------- .nv.constant0._ZN7cutlass13device_kernelINS_4gemm6kernel13GemmUniversalIN4cute5tupleIJiiiiEEENS1_10collective13CollectiveMmaINS1_34MainloopSm90TmaGmmaWarpSpecializedILi3ENS5_IJNS4_1CILi1EEENSA_ILi2EEESB_EEENS1_35KernelTmaWarpSpecializedCooperativeEEENS5_IJNSA_ILi256EEENSA_ILi64EEESH_EEENS_6half_tENS5_IJlSB_lEEESJ_SK_NS4_8TiledMMAINS4_8MMA_AtomIJNS4_4SM904GMMA25MMA_64x64x16_F32F16F16_SSILNSO_5MajorE0ELSQ_0ELNSO_7ScaleInE1ELSR_1EEEEEENS4_6LayoutINS5_IJSC_SB_SB_EEENS5_IJSB_NSA_ILi0EEESW_EEEEENS5_IJNS4_10UnderscoreESZ_SZ_EEEEENS4_23SM90_TMA_LOAD_MULTICASTENS4_14ComposedLayoutINS4_7SwizzleILi3ELi4ELi3EEENS4_18smem_ptr_flag_bitsILi16EEENSU_INS5_IJNSA_ILi8EEESH_EEENS5_IJSH_SB_EEEEEEEvNS4_8identityENS4_13SM90_TMA_LOADES1C_vS1D_EENS_8epilogue10collective6detail29Sm90TmaWarpSpecializedAdapterINS1H_15DefaultEpilogueISJ_SK_SK_NS1G_6thread17LinearCombinationISJ_Li1EffLNS1L_9ScaleType4KindE0ELNS_15FloatRoundStyleE2ESJ_EENS1_15EpilogueDefaultEEEEEvvEEEEvNT_6ParamsE --------------------------
	.section	.nv.constant0._ZN7cutlass13device_kernelINS_4gemm6kernel13GemmUniversalIN4cute5tupleIJiiiiEEENS1_10collective13CollectiveMmaINS1_34MainloopSm90TmaGmmaWarpSpecializedILi3ENS5_IJNS4_1CILi1EEENSA_ILi2EEESB_EEENS1_35KernelTmaWarpSpecializedCooperativeEEENS5_IJNSA_ILi256EEENSA_ILi64EEESH_EEENS_6half_tENS5_IJlSB_lEEESJ_SK_NS4_8TiledMMAINS4_8MMA_AtomIJNS4_4SM904GMMA25MMA_64x64x16_F32F16F16_SSILNSO_5MajorE0ELSQ_0ELNSO_7ScaleInE1ELSR_1EEEEEENS4_6LayoutINS5_IJSC_SB_SB_EEENS5_IJSB_NSA_ILi0EEESW_EEEEENS5_IJNS4_10UnderscoreESZ_SZ_EEEEENS4_23SM90_TMA_LOAD_MULTICASTENS4_14ComposedLayoutINS4_7SwizzleILi3ELi4ELi3EEENS4_18smem_ptr_flag_bitsILi16EEENSU_INS5_IJNSA_ILi8EEESH_EEENS5_IJSH_SB_EEEEEEEvNS4_8identityENS4_13SM90_TMA_LOADES1C_vS1D_EENS_8epilogue10collective6detail29Sm90TmaWarpSpecializedAdapterINS1H_15DefaultEpilogueISJ_SK_SK_NS1G_6thread17LinearCombinationISJ_Li1EffLNS1L_9ScaleType4KindE0ELNS_15FloatRoundStyleE2ESJ_EENS1_15EpilogueDefaultEEEEEvvEEEEvNT_6ParamsE,"a",@progbits
	.sectionflags	@""
	.align	4
.nv.constant0._ZN7cutlass13device_kernelINS_4gemm6kernel13GemmUniversalIN4cute5tupleIJiiiiEEENS1_10collective13CollectiveMmaINS1_34MainloopSm90TmaGmmaWarpSpecializedILi3ENS5_IJNS4_1CILi1EEENSA_ILi2EEESB_EEENS1_35KernelTmaWarpSpecializedCooperativeEEENS5_IJNSA_ILi256EEENSA_ILi64EEESH_EEENS_6half_tENS5_IJlSB_lEEESJ_SK_NS4_8TiledMMAINS4_8MMA_AtomIJNS4_4SM904GMMA25MMA_64x64x16_F32F16F16_SSILNSO_5MajorE0ELSQ_0ELNSO_7ScaleInE1ELSR_1EEEEEENS4_6LayoutINS5_IJSC_SB_SB_EEENS5_IJSB_NSA_ILi0EEESW_EEEEENS5_IJNS4_10UnderscoreESZ_SZ_EEEEENS4_23SM90_TMA_LOAD_MULTICASTENS4_14ComposedLayoutINS4_7SwizzleILi3ELi4ELi3EEENS4_18smem_ptr_flag_bitsILi16EEENSU_INS5_IJNSA_ILi8EEESH_EEENS5_IJSH_SB_EEEEEEEvNS4_8identityENS4_13SM90_TMA_LOADES1C_vS1D_EENS_8epilogue10collective6detail29Sm90TmaWarpSpecializedAdapterINS1H_15DefaultEpilogueISJ_SK_SK_NS1G_6thread17LinearCombinationISJ_Li1EffLNS1L_9ScaleType4KindE0ELNS_15FloatRoundStyleE2ESJ_EENS1_15EpilogueDefaultEEEEEvvEEEEvNT_6ParamsE:
	.zero		1664


//--------------------- SYMBOLS --------------------------

	.type		.nv.reservedSmem.offset0,@object
	.size		.nv.reservedSmem.offset0,0x4
	.type		__assertfail,@function
